	.target	sm_90a

	.elftype	@"ET_EXEC"


//--------------------- .note.nv.tkinfo           --------------------------
	.section	.note.nv.tkinfo,"",@"SHT_NOTE"
	.sectionflags	@"SHF_NOTE_NV_TKINFO"
	.tkinfo
        /*0018*/ 	.word	0x00000002
        /*0030*/ 	.string	""
        /*0030*/ 	.string	"ptxas"
        /*0030*/ 	.string	"Cuda compilation tools, release 13.0, V13.0.88"
        /*0030*/ 	.string	"Build cuda_13.0.r13.0/compiler.36424714_0"
        /*0030*/ 	.string	"-arch sm_90a -m 64 "



//--------------------- .note.nv.cuinfo           --------------------------
	.section	.note.nv.cuinfo,"",@"SHT_NOTE"
	.sectionflags	@"SHF_NOTE_NV_CUINFO"
        /*0018*/ 	.short	0x0002
        /*001a*/ 	.short	0x005a
        /*001c*/ 	.short	0x0082
	.zero		2


//--------------------- .nv.info                  --------------------------
	.section	.nv.info,"",@"SHT_CUDA_INFO"
	.align	4


	//----- nvinfo : EIATTR_REGCOUNT
	.align		4
        /*0000*/ 	.byte	0x04, 0x2f
        /*0002*/ 	.short	(.L_15 - .L_14)
	.align		4
.L_14:
        /*0004*/ 	.word	index@(_ZN7cutlass13device_kernelINS_4gemm6kernel13GemmUniversalIN4cute5tupleIJiiiiEEENS1_10collective13CollectiveMmaINS1_34MainloopSm90TmaGmmaWarpSpecializedILi7ENS5_IJNS4_1CILi1EEESB_SB_EEENS1_35KernelTmaWarpSpecializedCooperativeEEENS5_IJNSA_ILi128EEESF_NSA_ILi64EEEEEENS_6half_tENS5_IJSB_llEEESI_NS5_IJlSB_lEEENS4_8TiledMMAINS4_8MMA_AtomIJNS4_4SM904GMMA26MMA_64x128x16_F32F16F16_SSILNSO_5MajorE1ELSQ_0ELNSO_7ScaleInE1ELSR_1EEEEEENS4_6LayoutINS5_IJNSA_ILi2EEESB_SB_EEENS5_IJSB_NSA_ILi0EEESX_EEEEENS5_IJNS4_10UnderscoreES10_S10_EEEEENS4_13SM90_TMA_LOADENS4_14ComposedLayoutINS4_7SwizzleILi3ELi4ELi3EEENS4_18smem_ptr_flag_bitsILi16EEENSU_INS5_IJSG_NSA_ILi8EEEEEENS5_IJSB_SG_EEEEEEEvNS4_8identityES13_NS14_IS16_S18_NSU_INS5_IJS19_SG_EEENS5_IJSG_SB_EEEEEEEvS1E_EENS_8epilogue10collective6detail29Sm90TmaWarpSpecializedAdapterINS1L_15DefaultEpilogueISI_SK_SK_NS1K_6thread17LinearCombinationISI_Li1EffLNS1P_9ScaleType4KindE0ELNS_15FloatRoundStyleE2ESI_EENS1_15EpilogueDefaultEEEEEvvEEEEvNT_6ParamsE)
        /*0008*/ 	.word	0x000000a8


	//----- nvinfo : EIATTR_FRAME_SIZE
	.align		4
.L_15:
        /*000c*/ 	.byte	0x04, 0x11
        /*000e*/ 	.short	(.L_17 - .L_16)
	.align		4
.L_16:
        /*0010*/ 	.word	index@(_ZN7cutlass13device_kernelINS_4gemm6kernel13GemmUniversalIN4cute5tupleIJiiiiEEENS1_10collective13CollectiveMmaINS1_34MainloopSm90TmaGmmaWarpSpecializedILi7ENS5_IJNS4_1CILi1EEESB_SB_EEENS1_35KernelTmaWarpSpecializedCooperativeEEENS5_IJNSA_ILi128EEESF_NSA_ILi64EEEEEENS_6half_tENS5_IJSB_llEEESI_NS5_IJlSB_lEEENS4_8TiledMMAINS4_8MMA_AtomIJNS4_4SM904GMMA26MMA_64x128x16_F32F16F16_SSILNSO_5MajorE1ELSQ_0ELNSO_7ScaleInE1ELSR_1EEEEEENS4_6LayoutINS5_IJNSA_ILi2EEESB_SB_EEENS5_IJSB_NSA_ILi0EEESX_EEEEENS5_IJNS4_10UnderscoreES10_S10_EEEEENS4_13SM90_TMA_LOADENS4_14ComposedLayoutINS4_7SwizzleILi3ELi4ELi3EEENS4_18smem_ptr_flag_bitsILi16EEENSU_INS5_IJSG_NSA_ILi8EEEEEENS5_IJSB_SG_EEEEEEEvNS4_8identityES13_NS14_IS16_S18_NSU_INS5_IJS19_SG_EEENS5_IJSG_SB_EEEEEEEvS1E_EENS_8epilogue10collective6detail29Sm90TmaWarpSpecializedAdapterINS1L_15DefaultEpilogueISI_SK_SK_NS1K_6thread17LinearCombinationISI_Li1EffLNS1P_9ScaleType4KindE0ELNS_15FloatRoundStyleE2ESI_EENS1_15EpilogueDefaultEEEEEvvEEEEvNT_6ParamsE)
        /*0014*/ 	.word	0x00000000


	//----- nvinfo : EIATTR_MIN_STACK_SIZE
	.align		4
.L_17:
        /*0018*/ 	.byte	0x04, 0x12
        /*001a*/ 	.short	(.L_19 - .L_18)
	.align		4
.L_18:
        /*001c*/ 	.word	index@(_ZN7cutlass13device_kernelINS_4gemm6kernel13GemmUniversalIN4cute5tupleIJiiiiEEENS1_10collective13CollectiveMmaINS1_34MainloopSm90TmaGmmaWarpSpecializedILi7ENS5_IJNS4_1CILi1EEESB_SB_EEENS1_35KernelTmaWarpSpecializedCooperativeEEENS5_IJNSA_ILi128EEESF_NSA_ILi64EEEEEENS_6half_tENS5_IJSB_llEEESI_NS5_IJlSB_lEEENS4_8TiledMMAINS4_8MMA_AtomIJNS4_4SM904GMMA26MMA_64x128x16_F32F16F16_SSILNSO_5MajorE1ELSQ_0ELNSO_7ScaleInE1ELSR_1EEEEEENS4_6LayoutINS5_IJNSA_ILi2EEESB_SB_EEENS5_IJSB_NSA_ILi0EEESX_EEEEENS5_IJNS4_10UnderscoreES10_S10_EEEEENS4_13SM90_TMA_LOADENS4_14ComposedLayoutINS4_7SwizzleILi3ELi4ELi3EEENS4_18smem_ptr_flag_bitsILi16EEENSU_INS5_IJSG_NSA_ILi8EEEEEENS5_IJSB_SG_EEEEEEEvNS4_8identityES13_NS14_IS16_S18_NSU_INS5_IJS19_SG_EEENS5_IJSG_SB_EEEEEEEvS1E_EENS_8epilogue10collective6detail29Sm90TmaWarpSpecializedAdapterINS1L_15DefaultEpilogueISI_SK_SK_NS1K_6thread17LinearCombinationISI_Li1EffLNS1P_9ScaleType4KindE0ELNS_15FloatRoundStyleE2ESI_EENS1_15EpilogueDefaultEEEEEvvEEEEvNT_6ParamsE)
        /*0020*/ 	.word	0x00000000
.L_19:


//--------------------- .nv.compat                --------------------------
	.section	.nv.compat,"",@"SHT_CUDA_COMPAT_INFO"
	.align	4
        /*0000*/ 	.byte	0x02, 0x09, 0x01, 0x00, 0x02, 0x02, 0x04, 0x00, 0x02, 0x05, 0x05, 0x00, 0x03, 0x07, 0x01, 0x01
        /*0010*/ 	.byte	0x02, 0x03, 0x01, 0x00, 0x02, 0x06, 0x01, 0x00, 0x04, 0x0b, 0x08, 0x00, 0x00, 0x00, 0x00, 0x00
        /*0020*/ 	.byte	0x00, 0x00, 0x00, 0x00


//--------------------- .nv.info._ZN7cutlass13device_kernelINS_4gemm6kernel13GemmUniversalIN4cute5tupleIJiiiiEEENS1_10collective13CollectiveMmaINS1_34MainloopSm90TmaGmmaWarpSpecializedILi7ENS5_IJNS4_1CILi1EEESB_SB_EEENS1_35KernelTmaWarpSpecializedCooperativeEEENS5_IJNSA_ILi128EEESF_NSA_ILi64EEEEEENS_6half_tENS5_IJSB_llEEESI_NS5_IJlSB_lEEENS4_8TiledMMAINS4_8MMA_AtomIJNS4_4SM904GMMA26MMA_64x128x16_F32F16F16_SSILNSO_5MajorE1ELSQ_0ELNSO_7ScaleInE1ELSR_1EEEEEENS4_6LayoutINS5_IJNSA_ILi2EEESB_SB_EEENS5_IJSB_NSA_ILi0EEESX_EEEEENS5_IJNS4_10UnderscoreES10_S10_EEEEENS4_13SM90_TMA_LOADENS4_14ComposedLayoutINS4_7SwizzleILi3ELi4ELi3EEENS4_18smem_ptr_flag_bitsILi16EEENSU_INS5_IJSG_NSA_ILi8EEEEEENS5_IJSB_SG_EEEEEEEvNS4_8identityES13_NS14_IS16_S18_NSU_INS5_IJS19_SG_EEENS5_IJSG_SB_EEEEEEEvS1E_EENS_8epilogue10collective6detail29Sm90TmaWarpSpecializedAdapterINS1L_15DefaultEpilogueISI_SK_SK_NS1K_6thread17LinearCombinationISI_Li1EffLNS1P_9ScaleType4KindE0ELNS_15FloatRoundStyleE2ESI_EENS1_15EpilogueDefaultEEEEEvvEEEEvNT_6ParamsE --------------------------
	.section	.nv.info._ZN7cutlass13device_kernelINS_4gemm6kernel13GemmUniversalIN4cute5tupleIJiiiiEEENS1_10collective13CollectiveMmaINS1_34MainloopSm90TmaGmmaWarpSpecializedILi7ENS5_IJNS4_1CILi1EEESB_SB_EEENS1_35KernelTmaWarpSpecializedCooperativeEEENS5_IJNSA_ILi128EEESF_NSA_ILi64EEEEEENS_6half_tENS5_IJSB_llEEESI_NS5_IJlSB_lEEENS4_8TiledMMAINS4_8MMA_AtomIJNS4_4SM904GMMA26MMA_64x128x16_F32F16F16_SSILNSO_5MajorE1ELSQ_0ELNSO_7ScaleInE1ELSR_1EEEEEENS4_6LayoutINS5_IJNSA_ILi2EEESB_SB_EEENS5_IJSB_NSA_ILi0EEESX_EEEEENS5_IJNS4_10UnderscoreES10_S10_EEEEENS4_13SM90_TMA_LOADENS4_14ComposedLayoutINS4_7SwizzleILi3ELi4ELi3EEENS4_18smem_ptr_flag_bitsILi16EEENSU_INS5_IJSG_NSA_ILi8EEEEEENS5_IJSB_SG_EEEEEEEvNS4_8identityES13_NS14_IS16_S18_NSU_INS5_IJS19_SG_EEENS5_IJSG_SB_EEEEEEEvS1E_EENS_8epilogue10collective6detail29Sm90TmaWarpSpecializedAdapterINS1L_15DefaultEpilogueISI_SK_SK_NS1K_6thread17LinearCombinationISI_Li1EffLNS1P_9ScaleType4KindE0ELNS_15FloatRoundStyleE2ESI_EENS1_15EpilogueDefaultEEEEEvvEEEEvNT_6ParamsE,"",@"SHT_CUDA_INFO"
	.sectionflags	@""
	.align	4


	//----- nvinfo : EIATTR_CUDA_API_VERSION
	.align		4
        /*0000*/ 	.byte	0x04, 0x37
        /*0002*/ 	.short	(.L_21 - .L_20)
.L_20:
        /*0004*/ 	.word	0x00000082


	//----- nvinfo : EIATTR_KPARAM_INFO
	.align		4
.L_21:
        /*0008*/ 	.byte	0x04, 0x17
        /*000a*/ 	.short	(.L_23 - .L_22)
.L_22:
        /*000c*/ 	.word	0x00000000
        /*0010*/ 	.short	0x0000
        /*0012*/ 	.short	0x0070
        /*0014*/ 	.byte	0x00, 0xf0, 0x01, 0x10


	//----- nvinfo : EIATTR_SPARSE_MMA_MASK
	.align		4
.L_23:
        /*0018*/ 	.byte	0x03, 0x50
        /*001a*/ 	.short	0x0000


	//----- nvinfo : EIATTR_MAXREG_COUNT
	.align		4
        /*001c*/ 	.byte	0x03, 0x1b
        /*001e*/ 	.short	0x00a8


	//----- nvinfo : EIATTR_NUM_BARRIERS
	.align		4
        /*0020*/ 	.byte	0x02, 0x4c
        /*0022*/ 	.byte	0x01
	.zero		1


	//----- nvinfo : EIATTR_EXTERNS
	.align		4
        /*0024*/ 	.byte	0x04, 0x0f
        /*0026*/ 	.short	(.L_25 - .L_24)


	//   ....[0]....
	.align		4
.L_24:
        /*0028*/ 	.word	index@(__assertfail)


	//----- nvinfo : EIATTR_MERCURY_ISA_VERSION
	.align		4
.L_25:
        /*002c*/ 	.byte	0x03, 0x5f
        /*002e*/ 	.short	0x0101


	//----- nvinfo : EIATTR_INT_WARP_WIDE_INSTR_OFFSETS
	.align		4
        /*0030*/ 	.byte	0x04, 0x31
        /*0032*/ 	.short	(.L_27 - .L_26)


	//   ....[0]....
.L_26:
        /*0034*/ 	.word	0x00000450


	//   ....[1]....
        /*0038*/ 	.word	0x00000460


	//   ....[2]....
        /*003c*/ 	.word	0x00000520


	//----- nvinfo : EIATTR_COOP_GROUP_MASK_REGIDS
	.align		4
.L_27:
        /*0040*/ 	.byte	0x04, 0x29
        /*0042*/ 	.short	(.L_29 - .L_28)


	//   ....[0]....
.L_28:
        /*0044*/ 	.word	0xffffffff


	//   ....[1]....
        /*0048*/ 	.word	0xffffffff


	//   ....[2]....
        /*004c*/ 	.word	0xffffffff


	//   ....[3]....
        /*0050*/ 	.word	0xffffffff


	//   ....[4]....
        /*0054*/ 	.word	0xffffffff


	//----- nvinfo : EIATTR_COOP_GROUP_INSTR_OFFSETS
	.align		4
.L_29:
        /*0058*/ 	.byte	0x04, 0x28
        /*005a*/ 	.short	(.L_31 - .L_30)


	//   ....[0]....
.L_30:
        /*005c*/ 	.word	0x00000060


	//   ....[1]....
        /*0060*/ 	.word	0x00000070


	//   ....[2]....
        /*0064*/ 	.word	0x00000130


	//   ....[3]....
        /*0068*/ 	.word	0x00000320


	//   ....[4]....
        /*006c*/ 	.word	0x00001220


	//----- nvinfo : EIATTR_REG_RECONFIG
	.align		4
.L_31:
        /*0070*/ 	.byte	0x01, 0x54
	.zero		2


	//----- nvinfo : EIATTR_SYSCALL_OFFSETS
	.align		4
        /*0074*/ 	.byte	0x04, 0x46
        /*0076*/ 	.short	(.L_33 - .L_32)


	//   ....[0]....
.L_32:
        /*0078*/ 	.word	0x00001400


	//----- nvinfo : EIATTR_MBARRIER_INSTR_OFFSETS
	.align		4
.L_33:
        /*007c*/ 	.byte	0x04, 0x39
        /*007e*/ 	.short	(.L_35 - .L_34)


	//   ....[0]....
.L_34:
        /*0080*/ 	.word	0x00000230
        /*0084*/ 	.word	0x000000ff
        /*0088*/ 	.word	0x00000000
        /*008c*/ 	.short	0x0100
        /*008e*/ 	.byte	0x08
	.zero		1


	//   ....[1]....
        /*0090*/ 	.word	0x00000240
        /*0094*/ 	.word	0x000000ff
        /*0098*/ 	.word	0x00000038
        /*009c*/ 	.short	0x0100
        /*009e*/ 	.byte	0x08
	.zero		1


	//   ....[2]....
        /*00a0*/ 	.word	0x00000250
        /*00a4*/ 	.word	0x000000ff
        /*00a8*/ 	.word	0x00000008
        /*00ac*/ 	.short	0x0100
        /*00ae*/ 	.byte	0x08
	.zero		1


	//   ....[3]....
        /*00b0*/ 	.word	0x00000260
        /*00b4*/ 	.word	0x000000ff
        /*00b8*/ 	.word	0x00000040
        /*00bc*/ 	.short	0x0100
        /*00be*/ 	.byte	0x08
	.zero		1


	//   ....[4]....
        /*00c0*/ 	.word	0x00000270
        /*00c4*/ 	.word	0x000000ff
        /*00c8*/ 	.word	0x00000010
        /*00cc*/ 	.short	0x0100
        /*00ce*/ 	.byte	0x08
	.zero		1


	//   ....[5]....
        /*00d0*/ 	.word	0x00000280
        /*00d4*/ 	.word	0x000000ff
        /*00d8*/ 	.word	0x00000048
        /*00dc*/ 	.short	0x0100
        /*00de*/ 	.byte	0x08
	.zero		1


	//   ....[6]....
        /*00e0*/ 	.word	0x00000290
        /*00e4*/ 	.word	0x000000ff
        /*00e8*/ 	.word	0x00000018
        /*00ec*/ 	.short	0x0100
        /*00ee*/ 	.byte	0x08
	.zero		1


	//   ....[7]....
        /*00f0*/ 	.word	0x000002a0
        /*00f4*/ 	.word	0x000000ff
        /*00f8*/ 	.word	0x00000050
        /*00fc*/ 	.short	0x0100
        /*00fe*/ 	.byte	0x08
	.zero		1


	//   ....[8]....
        /*0100*/ 	.word	0x000002b0
        /*0104*/ 	.word	0x000000ff
        /*0108*/ 	.word	0x00000020
        /*010c*/ 	.short	0x0100
        /*010e*/ 	.byte	0x08
	.zero		1


	//   ....[9]....
        /*0110*/ 	.word	0x000002c0
        /*0114*/ 	.word	0x000000ff
        /*0118*/ 	.word	0x00000058
        /*011c*/ 	.short	0x0100
        /*011e*/ 	.byte	0x08
	.zero		1


	//   ....[10]....
        /*0120*/ 	.word	0x000002d0
        /*0124*/ 	.word	0x000000ff
        /*0128*/ 	.word	0x00000028
        /*012c*/ 	.short	0x0100
        /*012e*/ 	.byte	0x08
	.zero		1


	//   ....[11]....
        /*0130*/ 	.word	0x000002e0
        /*0134*/ 	.word	0x000000ff
        /*0138*/ 	.word	0x00000060
        /*013c*/ 	.short	0x0100
        /*013e*/ 	.byte	0x08
	.zero		1


	//   ....[12]....
        /*0140*/ 	.word	0x000002f0
        /*0144*/ 	.word	0x000000ff
        /*0148*/ 	.word	0x00000030
        /*014c*/ 	.short	0x0100
        /*014e*/ 	.byte	0x08
	.zero		1


	//   ....[13]....
        /*0150*/ 	.word	0x00000300
        /*0154*/ 	.word	0x000000ff
        /*0158*/ 	.word	0x00000068
        /*015c*/ 	.short	0x0100
        /*015e*/ 	.byte	0x08
	.zero		1


	//   ....[14]....
        /*0160*/ 	.word	0x000005a0
        /*0164*/ 	.word	0x000000ff
        /*0168*/ 	.word	0x00000080
        /*016c*/ 	.short	0x0100
        /*016e*/ 	.byte	0x08
	.zero		1


	//   ....[15]....
        /*0170*/ 	.word	0x00000620
        /*0174*/ 	.word	0x000000ff
        /*0178*/ 	.word	0x00000088
        /*017c*/ 	.short	0x0100
        /*017e*/ 	.byte	0x08
	.zero		1


	//   ....[16]....
        /*0180*/ 	.word	0x00001480
        /*0184*/ 	.word	0x00000003
        /*0188*/ 	.word	0x00000000
        /*018c*/ 	.short	0x010a
        /*018e*/ 	.byte	0x3f
	.zero		1


	//   ....[17]....
        /*0190*/ 	.word	0x000014e0
        /*0194*/ 	.word	0x00000003
        /*0198*/ 	.word	0x00000000
        /*019c*/ 	.short	0x010a
        /*019e*/ 	.byte	0x3f
	.zero		1


	//   ....[18]....
        /*01a0*/ 	.word	0x00001830
        /*01a4*/ 	.word	0x000000ff
        /*01a8*/ 	.word	0x00000000
        /*01ac*/ 	.short	0x010a
        /*01ae*/ 	.byte	0x07
	.zero		1


	//   ....[19]....
        /*01b0*/ 	.word	0x00001870
        /*01b4*/ 	.word	0x000000ff
        /*01b8*/ 	.word	0x00000000
        /*01bc*/ 	.short	0x010a
        /*01be*/ 	.byte	0x07
	.zero		1


	//   ....[20]....
        /*01c0*/ 	.word	0x00001ad0
        /*01c4*/ 	.word	0x000000ff
        /*01c8*/ 	.word	0x00000000
        /*01cc*/ 	.short	0x0101
        /*01ce*/ 	.byte	0x07
	.zero		1


	//   ....[21]....
        /*01d0*/ 	.word	0x00001cd0
        /*01d4*/ 	.word	0x000000ff
        /*01d8*/ 	.word	0x00000000
        /*01dc*/ 	.short	0x0101
        /*01de*/ 	.byte	0x04
	.zero		1


	//   ....[22]....
        /*01e0*/ 	.word	0x00006ef0
        /*01e4*/ 	.word	0x0000000e
        /*01e8*/ 	.word	0x00000038
        /*01ec*/ 	.short	0x010a
        /*01ee*/ 	.byte	0x3f
	.zero		1


	//   ....[23]....
        /*01f0*/ 	.word	0x00007320
        /*01f4*/ 	.word	0x00000006
        /*01f8*/ 	.word	0x00000088
        /*01fc*/ 	.short	0x0101
        /*01fe*/ 	.byte	0x3f
	.zero		1


	//   ....[24]....
        /*0200*/ 	.word	0x00007a00
        /*0204*/ 	.word	0x00000007
        /*0208*/ 	.word	0x00000000
        /*020c*/ 	.short	0x010a
        /*020e*/ 	.byte	0x3f
	.zero		1


	//   ....[25]....
        /*0210*/ 	.word	0x00007a80
        /*0214*/ 	.word	0x00000009
        /*0218*/ 	.word	0x00000000
        /*021c*/ 	.short	0x010a
        /*021e*/ 	.byte	0x3f
	.zero		1


	//   ....[26]....
        /*0220*/ 	.word	0x00007b10
        /*0224*/ 	.word	0x00000006
        /*0228*/ 	.word	0x00000000
        /*022c*/ 	.short	0x010a
        /*022e*/ 	.byte	0x3f
	.zero		1


	//   ....[27]....
        /*0230*/ 	.word	0x00007ba0
        /*0234*/ 	.word	0x00000009
        /*0238*/ 	.word	0x00000000
        /*023c*/ 	.short	0x010a
        /*023e*/ 	.byte	0x3f
	.zero		1


	//   ....[28]....
        /*0240*/ 	.word	0x00007c30
        /*0244*/ 	.word	0x00000006
        /*0248*/ 	.word	0x00000000
        /*024c*/ 	.short	0x010a
        /*024e*/ 	.byte	0x3f
	.zero		1


	//   ....[29]....
        /*0250*/ 	.word	0x00007cc0
        /*0254*/ 	.word	0x00000009
        /*0258*/ 	.word	0x00000000
        /*025c*/ 	.short	0x010a
        /*025e*/ 	.byte	0x3f
	.zero		1


	//   ....[30]....
        /*0260*/ 	.word	0x00007d50
        /*0264*/ 	.word	0x00000003
        /*0268*/ 	.word	0x00000000
        /*026c*/ 	.short	0x010a
        /*026e*/ 	.byte	0x3f
	.zero		1


	//   ....[31]....
        /*0270*/ 	.word	0x00007db0
        /*0274*/ 	.word	0x00000003
        /*0278*/ 	.word	0x00000000
        /*027c*/ 	.short	0x010a
        /*027e*/ 	.byte	0x3f
	.zero		1


	//   ....[32]....
        /*0280*/ 	.word	0x00007e10
        /*0284*/ 	.word	0x00000004
        /*0288*/ 	.word	0x00000000
        /*028c*/ 	.short	0x010a
        /*028e*/ 	.byte	0x3f
	.zero		1


	//   ....[33]....
        /*0290*/ 	.word	0x00007ee0
        /*0294*/ 	.word	0x0000000e
        /*0298*/ 	.word	0x00000038
        /*029c*/ 	.short	0x010a
        /*029e*/ 	.byte	0x3f
	.zero		1


	//   ....[34]....
        /*02a0*/ 	.word	0x00007fb0
        /*02a4*/ 	.word	0x00000007
        /*02a8*/ 	.word	0x00000000
        /*02ac*/ 	.short	0x010a
        /*02ae*/ 	.byte	0x3f
	.zero		1


	//   ....[35]....
        /*02b0*/ 	.word	0x00008000
        /*02b4*/ 	.word	0x00000009
        /*02b8*/ 	.word	0x00000000
        /*02bc*/ 	.short	0x010a
        /*02be*/ 	.byte	0x3f
	.zero		1


	//   ....[36]....
        /*02c0*/ 	.word	0x00008050
        /*02c4*/ 	.word	0x00000006
        /*02c8*/ 	.word	0x00000000
        /*02cc*/ 	.short	0x010a
        /*02ce*/ 	.byte	0x3f
	.zero		1


	//   ....[37]....
        /*02d0*/ 	.word	0x000080a0
        /*02d4*/ 	.word	0x00000009
        /*02d8*/ 	.word	0x00000000
        /*02dc*/ 	.short	0x010a
        /*02de*/ 	.byte	0x3f
	.zero		1


	//   ....[38]....
        /*02e0*/ 	.word	0x000080f0
        /*02e4*/ 	.word	0x00000006
        /*02e8*/ 	.word	0x00000000
        /*02ec*/ 	.short	0x010a
        /*02ee*/ 	.byte	0x3f
	.zero		1


	//   ....[39]....
        /*02f0*/ 	.word	0x00008140
        /*02f4*/ 	.word	0x00000009
        /*02f8*/ 	.word	0x00000000
        /*02fc*/ 	.short	0x010a
        /*02fe*/ 	.byte	0x3f
	.zero		1


	//----- nvinfo : EIATTR_NUM_MBARRIERS
	.align		4
.L_35:
        /*0300*/ 	.byte	0x03, 0x38
        /*0302*/ 	.short	0x0010


	//----- nvinfo : EIATTR_EXIT_INSTR_OFFSETS
	.align		4
        /*0304*/ 	.byte	0x04, 0x1c
        /*0306*/ 	.short	(.L_37 - .L_36)


	//   ....[0]....
.L_36:
        /*0308*/ 	.word	0x000006c0


	//   ....[1]....
        /*030c*/ 	.word	0x00000f80


	//   ....[2]....
        /*0310*/ 	.word	0x000065b0


	//   ....[3]....
        /*0314*/ 	.word	0x00006be0


	//   ....[4]....
        /*0318*/ 	.word	0x00007da0


	//----- nvinfo : EIATTR_MAX_THREADS
	.align		4
.L_37:
        /*031c*/ 	.byte	0x04, 0x05
        /*031e*/ 	.short	(.L_39 - .L_38)
.L_38:
        /*0320*/ 	.word	0x00000180
        /*0324*/ 	.word	0x00000001
        /*0328*/ 	.word	0x00000001


	//----- nvinfo : EIATTR_CRS_STACK_SIZE
	.align		4
.L_39:
        /*032c*/ 	.byte	0x04, 0x1e
        /*032e*/ 	.short	(.L_41 - .L_40)
.L_40:
        /*0330*/ 	.word	0x00000000


	//----- nvinfo : EIATTR_CBANK_PARAM_SIZE
	.align		4
.L_41:
        /*0334*/ 	.byte	0x03, 0x19
        /*0336*/ 	.short	0x0470


	//----- nvinfo : EIATTR_PARAM_CBANK
	.align		4
        /*0338*/ 	.byte	0x04, 0x0a
        /*033a*/ 	.short	(.L_43 - .L_42)
	.align		4
.L_42:
        /*033c*/ 	.word	index@(.nv.constant0._ZN7cutlass13device_kernelINS_4gemm6kernel13GemmUniversalIN4cute5tupleIJiiiiEEENS1_10collective13CollectiveMmaINS1_34MainloopSm90TmaGmmaWarpSpecializedILi7ENS5_IJNS4_1CILi1EEESB_SB_EEENS1_35KernelTmaWarpSpecializedCooperativeEEENS5_IJNSA_ILi128EEESF_NSA_ILi64EEEEEENS_6half_tENS5_IJSB_llEEESI_NS5_IJlSB_lEEENS4_8TiledMMAINS4_8MMA_AtomIJNS4_4SM904GMMA26MMA_64x128x16_F32F16F16_SSILNSO_5MajorE1ELSQ_0ELNSO_7ScaleInE1ELSR_1EEEEEENS4_6LayoutINS5_IJNSA_ILi2EEESB_SB_EEENS5_IJSB_NSA_ILi0EEESX_EEEEENS5_IJNS4_10UnderscoreES10_S10_EEEEENS4_13SM90_TMA_LOADENS4_14ComposedLayoutINS4_7SwizzleILi3ELi4ELi3EEENS4_18smem_ptr_flag_bitsILi16EEENSU_INS5_IJSG_NSA_ILi8EEEEEENS5_IJSB_SG_EEEEEEEvNS4_8identityES13_NS14_IS16_S18_NSU_INS5_IJS19_SG_EEENS5_IJSG_SB_EEEEEEEvS1E_EENS_8epilogue10collective6detail29Sm90TmaWarpSpecializedAdapterINS1L_15DefaultEpilogueISI_SK_SK_NS1K_6thread17LinearCombinationISI_Li1EffLNS1P_9ScaleType4KindE0ELNS_15FloatRoundStyleE2ESI_EENS1_15EpilogueDefaultEEEEEvvEEEEvNT_6ParamsE)
        /*0340*/ 	.short	0x0210
        /*0342*/ 	.short	0x0470


	//----- nvinfo : EIATTR_SW_WAR
	.align		4
.L_43:
        /*0344*/ 	.byte	0x04, 0x36
        /*0346*/ 	.short	(.L_45 - .L_44)
.L_44:
        /*0348*/ 	.word	0x00000008
.L_45:


//--------------------- .nv.callgraph             --------------------------
	.section	.nv.callgraph,"",@"SHT_CUDA_CALLGRAPH"
	.align	4
	.sectionentsize	8
	.align		4
        /*0000*/ 	.word	0x00000000
	.align		4
        /*0004*/ 	.word	0xffffffff
	.align		4
        /*0008*/ 	.word	index@(_ZN7cutlass13device_kernelINS_4gemm6kernel13GemmUniversalIN4cute5tupleIJiiiiEEENS1_10collective13CollectiveMmaINS1_34MainloopSm90TmaGmmaWarpSpecializedILi7ENS5_IJNS4_1CILi1EEESB_SB_EEENS1_35KernelTmaWarpSpecializedCooperativeEEENS5_IJNSA_ILi128EEESF_NSA_ILi64EEEEEENS_6half_tENS5_IJSB_llEEESI_NS5_IJlSB_lEEENS4_8TiledMMAINS4_8MMA_AtomIJNS4_4SM904GMMA26MMA_64x128x16_F32F16F16_SSILNSO_5MajorE1ELSQ_0ELNSO_7ScaleInE1ELSR_1EEEEEENS4_6LayoutINS5_IJNSA_ILi2EEESB_SB_EEENS5_IJSB_NSA_ILi0EEESX_EEEEENS5_IJNS4_10UnderscoreES10_S10_EEEEENS4_13SM90_TMA_LOADENS4_14ComposedLayoutINS4_7SwizzleILi3ELi4ELi3EEENS4_18smem_ptr_flag_bitsILi16EEENSU_INS5_IJSG_NSA_ILi8EEEEEENS5_IJSB_SG_EEEEEEEvNS4_8identityES13_NS14_IS16_S18_NSU_INS5_IJS19_SG_EEENS5_IJSG_SB_EEEEEEEvS1E_EENS_8epilogue10collective6detail29Sm90TmaWarpSpecializedAdapterINS1L_15DefaultEpilogueISI_SK_SK_NS1K_6thread17LinearCombinationISI_Li1EffLNS1P_9ScaleType4KindE0ELNS_15FloatRoundStyleE2ESI_EENS1_15EpilogueDefaultEEEEEvvEEEEvNT_6ParamsE)
	.align		4
        /*000c*/ 	.word	index@(__assertfail)
	.align		4
        /*0010*/ 	.word	0x00000000
	.align		4
        /*0014*/ 	.word	0xfffffffe
	.align		4
        /*0018*/ 	.word	0x00000000
	.align		4
        /*001c*/ 	.word	0xfffffffd
	.align		4
        /*0020*/ 	.word	0x00000000
	.align		4
        /*0024*/ 	.word	0xfffffffc


//--------------------- .nv.constant4             --------------------------
	.section	.nv.constant4,"a",@progbits
	.align	8
	.align		8
.nv.constant4:
        /*0000*/ 	.dword	__assertfail
	.align		8
        /*0008*/ 	.dword	__unnamed_1
	.align		8
        /*0010*/ 	.dword	_ZN39_INTERNAL_65772734_4_k_cu_dee19939_29814cuda3std3__45__cpo5beginE
	.align		8
        /*0018*/ 	.dword	_ZN39_INTERNAL_65772734_4_k_cu_dee19939_29814cuda3std3__45__cpo3endE
	.align		8
        /*0020*/ 	.dword	_ZN39_INTERNAL_65772734_4_k_cu_dee19939_29814cuda3std3__45__cpo6cbeginE
	.align		8
        /*0028*/ 	.dword	_ZN39_INTERNAL_65772734_4_k_cu_dee19939_29814cuda3std3__45__cpo4cendE
	.align		8
        /*0030*/ 	.dword	_ZN39_INTERNAL_65772734_4_k_cu_dee19939_29814cuda3std3__441_GLOBAL__N__65772734_4_k_cu_dee19939_29816ignoreE
	.align		8
        /*0038*/ 	.dword	_ZN39_INTERNAL_65772734_4_k_cu_dee19939_29814cuda3std3__419piecewise_constructE
	.align		8
        /*0040*/ 	.dword	_ZN39_INTERNAL_65772734_4_k_cu_dee19939_29814cuda3std3__48in_placeE
	.align		8
        /*0048*/ 	.dword	_ZN39_INTERNAL_65772734_4_k_cu_dee19939_29814cuda3std6ranges3__45__cpo4swapE
	.align		8
        /*0050*/ 	.dword	_ZN39_INTERNAL_65772734_4_k_cu_dee19939_29814cuda3std6ranges3__45__cpo9iter_moveE
	.align		8
        /*0058*/ 	.dword	_ZN39_INTERNAL_65772734_4_k_cu_dee19939_29814cute7productE
	.align		8
        /*0060*/ 	.dword	_ZN39_INTERNAL_65772734_4_k_cu_dee19939_29814cute1_E
	.align		8
        /*0068*/ 	.dword	$str$22
	.align		8
        /*0070*/ 	.dword	$str$23


//--------------------- .text._ZN7cutlass13device_kernelINS_4gemm6kernel13GemmUniversalIN4cute5tupleIJiiiiEEENS1_10collective13CollectiveMmaINS1_34MainloopSm90TmaGmmaWarpSpecializedILi7ENS5_IJNS4_1CILi1EEESB_SB_EEENS1_35KernelTmaWarpSpecializedCooperativeEEENS5_IJNSA_ILi128EEESF_NSA_ILi64EEEEEENS_6half_tENS5_IJSB_llEEESI_NS5_IJlSB_lEEENS4_8TiledMMAINS4_8MMA_AtomIJNS4_4SM904GMMA26MMA_64x128x16_F32F16F16_SSILNSO_5MajorE1ELSQ_0ELNSO_7ScaleInE1ELSR_1EEEEEENS4_6LayoutINS5_IJNSA_ILi2EEESB_SB_EEENS5_IJSB_NSA_ILi0EEESX_EEEEENS5_IJNS4_10UnderscoreES10_S10_EEEEENS4_13SM90_TMA_LOADENS4_14ComposedLayoutINS4_7SwizzleILi3ELi4ELi3EEENS4_18smem_ptr_flag_bitsILi16EEENSU_INS5_IJSG_NSA_ILi8EEEEEENS5_IJSB_SG_EEEEEEEvNS4_8identityES13_NS14_IS16_S18_NSU_INS5_IJS19_SG_EEENS5_IJSG_SB_EEEEEEEvS1E_EENS_8epilogue10collective6detail29Sm90TmaWarpSpecializedAdapterINS1L_15DefaultEpilogueISI_SK_SK_NS1K_6thread17LinearCombinationISI_Li1EffLNS1P_9ScaleType4KindE0ELNS_15FloatRoundStyleE2ESI_EENS1_15EpilogueDefaultEEEEEvvEEEEvNT_6ParamsE --------------------------
	.section	.text._ZN7cutlass13device_kernelINS_4gemm6kernel13GemmUniversalIN4cute5tupleIJiiiiEEENS1_10collective13CollectiveMmaINS1_34MainloopSm90TmaGmmaWarpSpecializedILi7ENS5_IJNS4_1CILi1EEESB_SB_EEENS1_35KernelTmaWarpSpecializedCooperativeEEENS5_IJNSA_ILi128EEESF_NSA_ILi64EEEEEENS_6half_tENS5_IJSB_llEEESI_NS5_IJlSB_lEEENS4_8TiledMMAINS4_8MMA_AtomIJNS4_4SM904GMMA26MMA_64x128x16_F32F16F16_SSILNSO_5MajorE1ELSQ_0ELNSO_7ScaleInE1ELSR_1EEEEEENS4_6LayoutINS5_IJNSA_ILi2EEESB_SB_EEENS5_IJSB_NSA_ILi0EEESX_EEEEENS5_IJNS4_10UnderscoreES10_S10_EEEEENS4_13SM90_TMA_LOADENS4_14ComposedLayoutINS4_7SwizzleILi3ELi4ELi3EEENS4_18smem_ptr_flag_bitsILi16EEENSU_INS5_IJSG_NSA_ILi8EEEEEENS5_IJSB_SG_EEEEEEEvNS4_8identityES13_NS14_IS16_S18_NSU_INS5_IJS19_SG_EEENS5_IJSG_SB_EEEEEEEvS1E_EENS_8epilogue10collective6detail29Sm90TmaWarpSpecializedAdapterINS1L_15DefaultEpilogueISI_SK_SK_NS1K_6thread17LinearCombinationISI_Li1EffLNS1P_9ScaleType4KindE0ELNS_15FloatRoundStyleE2ESI_EENS1_15EpilogueDefaultEEEEEvvEEEEvNT_6ParamsE,"ax",@progbits
	.align	128
.text._ZN7cutlass13device_kernelINS_4gemm6kernel13GemmUniversalIN4cute5tupleIJiiiiEEENS1_10collective13CollectiveMmaINS1_34MainloopSm90TmaGmmaWarpSpecializedILi7ENS5_IJNS4_1CILi1EEESB_SB_EEENS1_35KernelTmaWarpSpecializedCooperativeEEENS5_IJNSA_ILi128EEESF_NSA_ILi64EEEEEENS_6half_tENS5_IJSB_llEEESI_NS5_IJlSB_lEEENS4_8TiledMMAINS4_8MMA_AtomIJNS4_4SM904GMMA26MMA_64x128x16_F32F16F16_SSILNSO_5MajorE1ELSQ_0ELNSO_7ScaleInE1ELSR_1EEEEEENS4_6LayoutINS5_IJNSA_ILi2EEESB_SB_EEENS5_IJSB_NSA_ILi0EEESX_EEEEENS5_IJNS4_10UnderscoreES10_S10_EEEEENS4_13SM90_TMA_LOADENS4_14ComposedLayoutINS4_7SwizzleILi3ELi4ELi3EEENS4_18smem_ptr_flag_bitsILi16EEENSU_INS5_IJSG_NSA_ILi8EEEEEENS5_IJSB_SG_EEEEEEEvNS4_8identityES13_NS14_IS16_S18_NSU_INS5_IJS19_SG_EEENS5_IJSG_SB_EEEEEEEvS1E_EENS_8epilogue10collective6detail29Sm90TmaWarpSpecializedAdapterINS1L_15DefaultEpilogueISI_SK_SK_NS1K_6thread17LinearCombinationISI_Li1EffLNS1P_9ScaleType4KindE0ELNS_15FloatRoundStyleE2ESI_EENS1_15EpilogueDefaultEEEEEvvEEEEvNT_6ParamsE:
        .type           _ZN7cutlass13device_kernelINS_4gemm6kernel13GemmUniversalIN4cute5tupleIJiiiiEEENS1_10collective13CollectiveMmaINS1_34MainloopSm90TmaGmmaWarpSpecializedILi7ENS5_IJNS4_1CILi1EEESB_SB_EEENS1_35KernelTmaWarpSpecializedCooperativeEEENS5_IJNSA_ILi128EEESF_NSA_ILi64EEEEEENS_6half_tENS5_IJSB_llEEESI_NS5_IJlSB_lEEENS4_8TiledMMAINS4_8MMA_AtomIJNS4_4SM904GMMA26MMA_64x128x16_F32F16F16_SSILNSO_5MajorE1ELSQ_0ELNSO_7ScaleInE1ELSR_1EEEEEENS4_6LayoutINS5_IJNSA_ILi2EEESB_SB_EEENS5_IJSB_NSA_ILi0EEESX_EEEEENS5_IJNS4_10UnderscoreES10_S10_EEEEENS4_13SM90_TMA_LOADENS4_14ComposedLayoutINS4_7SwizzleILi3ELi4ELi3EEENS4_18smem_ptr_flag_bitsILi16EEENSU_INS5_IJSG_NSA_ILi8EEEEEENS5_IJSB_SG_EEEEEEEvNS4_8identityES13_NS14_IS16_S18_NSU_INS5_IJS19_SG_EEENS5_IJSG_SB_EEEEEEEvS1E_EENS_8epilogue10collective6detail29Sm90TmaWarpSpecializedAdapterINS1L_15DefaultEpilogueISI_SK_SK_NS1K_6thread17LinearCombinationISI_Li1EffLNS1P_9ScaleType4KindE0ELNS_15FloatRoundStyleE2ESI_EENS1_15EpilogueDefaultEEEEEvvEEEEvNT_6ParamsE,@function
        .size           _ZN7cutlass13device_kernelINS_4gemm6kernel13GemmUniversalIN4cute5tupleIJiiiiEEENS1_10collective13CollectiveMmaINS1_34MainloopSm90TmaGmmaWarpSpecializedILi7ENS5_IJNS4_1CILi1EEESB_SB_EEENS1_35KernelTmaWarpSpecializedCooperativeEEENS5_IJNSA_ILi128EEESF_NSA_ILi64EEEEEENS_6half_tENS5_IJSB_llEEESI_NS5_IJlSB_lEEENS4_8TiledMMAINS4_8MMA_AtomIJNS4_4SM904GMMA26MMA_64x128x16_F32F16F16_SSILNSO_5MajorE1ELSQ_0ELNSO_7ScaleInE1ELSR_1EEEEEENS4_6LayoutINS5_IJNSA_ILi2EEESB_SB_EEENS5_IJSB_NSA_ILi0EEESX_EEEEENS5_IJNS4_10UnderscoreES10_S10_EEEEENS4_13SM90_TMA_LOADENS4_14ComposedLayoutINS4_7SwizzleILi3ELi4ELi3EEENS4_18smem_ptr_flag_bitsILi16EEENSU_INS5_IJSG_NSA_ILi8EEEEEENS5_IJSB_SG_EEEEEEEvNS4_8identityES13_NS14_IS16_S18_NSU_INS5_IJS19_SG_EEENS5_IJSG_SB_EEEEEEEvS1E_EENS_8epilogue10collective6detail29Sm90TmaWarpSpecializedAdapterINS1L_15DefaultEpilogueISI_SK_SK_NS1K_6thread17LinearCombinationISI_Li1EffLNS1P_9ScaleType4KindE0ELNS_15FloatRoundStyleE2ESI_EENS1_15EpilogueDefaultEEEEEvvEEEEvNT_6ParamsE,(.L_x_200 - _ZN7cutlass13device_kernelINS_4gemm6kernel13GemmUniversalIN4cute5tupleIJiiiiEEENS1_10collective13CollectiveMmaINS1_34MainloopSm90TmaGmmaWarpSpecializedILi7ENS5_IJNS4_1CILi1EEESB_SB_EEENS1_35KernelTmaWarpSpecializedCooperativeEEENS5_IJNSA_ILi128EEESF_NSA_ILi64EEEEEENS_6half_tENS5_IJSB_llEEESI_NS5_IJlSB_lEEENS4_8TiledMMAINS4_8MMA_AtomIJNS4_4SM904GMMA26MMA_64x128x16_F32F16F16_SSILNSO_5MajorE1ELSQ_0ELNSO_7ScaleInE1ELSR_1EEEEEENS4_6LayoutINS5_IJNSA_ILi2EEESB_SB_EEENS5_IJSB_NSA_ILi0EEESX_EEEEENS5_IJNS4_10UnderscoreES10_S10_EEEEENS4_13SM90_TMA_LOADENS4_14ComposedLayoutINS4_7SwizzleILi3ELi4ELi3EEENS4_18smem_ptr_flag_bitsILi16EEENSU_INS5_IJSG_NSA_ILi8EEEEEENS5_IJSB_SG_EEEEEEEvNS4_8identityES13_NS14_IS16_S18_NSU_INS5_IJS19_SG_EEENS5_IJSG_SB_EEEEEEEvS1E_EENS_8epilogue10collective6detail29Sm90TmaWarpSpecializedAdapterINS1L_15DefaultEpilogueISI_SK_SK_NS1K_6thread17LinearCombinationISI_Li1EffLNS1P_9ScaleType4KindE0ELNS_15FloatRoundStyleE2ESI_EENS1_15EpilogueDefaultEEEEEvvEEEEvNT_6ParamsE)
        .other          _ZN7cutlass13device_kernelINS_4gemm6kernel13GemmUniversalIN4cute5tupleIJiiiiEEENS1_10collective13CollectiveMmaINS1_34MainloopSm90TmaGmmaWarpSpecializedILi7ENS5_IJNS4_1CILi1EEESB_SB_EEENS1_35KernelTmaWarpSpecializedCooperativeEEENS5_IJNSA_ILi128EEESF_NSA_ILi64EEEEEENS_6half_tENS5_IJSB_llEEESI_NS5_IJlSB_lEEENS4_8TiledMMAINS4_8MMA_AtomIJNS4_4SM904GMMA26MMA_64x128x16_F32F16F16_SSILNSO_5MajorE1ELSQ_0ELNSO_7ScaleInE1ELSR_1EEEEEENS4_6LayoutINS5_IJNSA_ILi2EEESB_SB_EEENS5_IJSB_NSA_ILi0EEESX_EEEEENS5_IJNS4_10UnderscoreES10_S10_EEEEENS4_13SM90_TMA_LOADENS4_14ComposedLayoutINS4_7SwizzleILi3ELi4ELi3EEENS4_18smem_ptr_flag_bitsILi16EEENSU_INS5_IJSG_NSA_ILi8EEEEEENS5_IJSB_SG_EEEEEEEvNS4_8identityES13_NS14_IS16_S18_NSU_INS5_IJS19_SG_EEENS5_IJSG_SB_EEEEEEEvS1E_EENS_8epilogue10collective6detail29Sm90TmaWarpSpecializedAdapterINS1L_15DefaultEpilogueISI_SK_SK_NS1K_6thread17LinearCombinationISI_Li1EffLNS1P_9ScaleType4KindE0ELNS_15FloatRoundStyleE2ESI_EENS1_15EpilogueDefaultEEEEEvvEEEEvNT_6ParamsE,@"STO_CUDA_ENTRY STV_DEFAULT"
_ZN7cutlass13device_kernelINS_4gemm6kernel13GemmUniversalIN4cute5tupleIJiiiiEEENS1_10collective13CollectiveMmaINS1_34MainloopSm90TmaGmmaWarpSpecializedILi7ENS5_IJNS4_1CILi1EEESB_SB_EEENS1_35KernelTmaWarpSpecializedCooperativeEEENS5_IJNSA_ILi128EEESF_NSA_ILi64EEEEEENS_6half_tENS5_IJSB_llEEESI_NS5_IJlSB_lEEENS4_8TiledMMAINS4_8MMA_AtomIJNS4_4SM904GMMA26MMA_64x128x16_F32F16F16_SSILNSO_5MajorE1ELSQ_0ELNSO_7ScaleInE1ELSR_1EEEEEENS4_6LayoutINS5_IJNSA_ILi2EEESB_SB_EEENS5_IJSB_NSA_ILi0EEESX_EEEEENS5_IJNS4_10UnderscoreES10_S10_EEEEENS4_13SM90_TMA_LOADENS4_14ComposedLayoutINS4_7SwizzleILi3ELi4ELi3EEENS4_18smem_ptr_flag_bitsILi16EEENSU_INS5_IJSG_NSA_ILi8EEEEEENS5_IJSB_SG_EEEEEEEvNS4_8identityES13_NS14_IS16_S18_NSU_INS5_IJS19_SG_EEENS5_IJSG_SB_EEEEEEEvS1E_EENS_8epilogue10collective6detail29Sm90TmaWarpSpecializedAdapterINS1L_15DefaultEpilogueISI_SK_SK_NS1K_6thread17LinearCombinationISI_Li1EffLNS1P_9ScaleType4KindE0ELNS_15FloatRoundStyleE2ESI_EENS1_15EpilogueDefaultEEEEEvvEEEEvNT_6ParamsE:
[----:B------:R-:W0:Y:S01]  /*0000*/  LDC R1, c[0x0][0x28] ;  /* 0x00000a00ff017b82 */ /* 0x000e220000000800 */
[----:B------:R-:W1:Y:S01]  /*0010*/  S2R R3, SR_TID.X ;  /* 0x0000000000037919 */ /* 0x000e620000002100 */
[----:B------:R-:W-:Y:S01]  /*0020*/  ELECT P0, URZ, PT ;  /* 0x00000000003f782f */ /* 0x000fe20003800000 */
[----:B------:R-:W-:Y:S01]  /*0030*/  BSSY B0, `(.L_x_0) ;  /* 0x000000f000007945 */ /* 0x000fe20003800000 */
[--C-:B-1----:R-:W-:Y:S02]  /*0040*/  SHF.R.U32.HI R0, RZ, 0x5, R3.reuse ;  /* 0x00000005ff007819 */ /* 0x102fe40000011603 */
[----:B------:R-:W-:-:S03]  /*0050*/  SHF.R.U32.HI R14, RZ, 0x7, R3 ;  /* 0x00000007ff0e7819 */ /* 0x000fc60000011603 */
[----:B------:R-:W1:Y:S04]  /*0060*/  SHFL.IDX PT, R4, R0, RZ, 0x1f ;  /* 0x00001fff00047589 */ /* 0x000e6800000e0000 */
[----:B------:R2:W3:Y:S01]  /*0070*/  SHFL.IDX PT, R10, R14, RZ, 0x1f ;  /* 0x00001fff0e0a7589 */ /* 0x0004e200000e0000 */
[----:B-1----:R-:W-:-:S13]  /*0080*/  ISETP.NE.OR P0, PT, R4, RZ, !P0 ;  /* 0x000000ff0400720c */ /* 0x002fda0004705670 */
[----:B0-23--:R-:W-:Y:S05]  /*0090*/  @P0 BRA `(.L_x_1) ;  /* 0x0000000000200947 */ /* 0x00dfea0003800000 */
[----:B------:R-:W-:Y:S02]  /*00a0*/  ULDC.64 UR4, c[0x0][0x198] ;  /* 0x0000660000047ab9 */ /* 0x000fe40000000a00 */
[----:B------:R-:W-:Y:S02]  /*00b0*/  UIADD3 UR6, UP0, UR4, 0xf0, URZ ;  /* 0x000000f004067890 */ /* 0x000fe4000ff1e03f */
[----:B------:R-:W-:Y:S02]  /*00c0*/  UIADD3 UR4, UP1, UR4, 0x1f0, URZ ;  /* 0x000001f004047890 */ /* 0x000fe4000ff3e03f */
[----:B------:R-:W-:Y:S02]  /*00d0*/  UIADD3.X UR7, URZ, UR5, URZ, UP0, !UPT ;  /* 0x000000053f077290 */ /* 0x000fe400087fe43f */
[----:B------:R-:W-:-:S07]  /*00e0*/  UIADD3.X UR5, URZ, UR5, URZ, UP1, !UPT ;  /* 0x000000053f057290 */ /* 0x000fce0008ffe43f */
[----:B------:R0:W-:Y:S02]  /*00f0*/  UTMACCTL.PF [UR6] ;  /* 0x00000000060079b9 */ /* 0x0001e40008040000 */
[----:B------:R0:W-:Y:S02]  /*0100*/  UTMACCTL.PF [UR4] ;  /* 0x00000000040079b9 */ /* 0x0001e40008040000 */
[----:B0-----:R-:W-:Y:S01]  /*0110*/  NOP ;  /* 0x0000000000007918 */ /* 0x001fe20000000000 */
.L_x_1:
[----:B------:R-:W-:Y:S05]  /*0120*/  BSYNC B0 ;  /* 0x0000000000007941 */ /* 0x000fea0003800000 */
.L_x_0:
[----:B------:R-:W0:Y:S02]  /*0130*/  SHFL.IDX PT, R2, R0, RZ, 0x1f ;  /* 0x00001fff00027589 */ /* 0x000e2400000e0000 */
[----:B0-----:R-:W-:-:S13]  /*0140*/  ISETP.NE.AND P0, PT, R2, RZ, PT ;  /* 0x000000ff0200720c */ /* 0x001fda0003f05270 */
[----:B------:R-:W-:Y:S05]  /*0150*/  @P0 BRA `(.L_x_2) ;  /* 0x0000000000700947 */ /* 0x000fea0003800000 */
[----:B------:R-:W0:Y:S01]  /*0160*/  S2UR UR8, SR_CgaCtaId ;  /* 0x00000000000879c3 */ /* 0x000e220000008800 */
[----:B------:R-:W-:Y:S01]  /*0170*/  UMOV UR4, 0x400 ;  /* 0x0000040000047882 */ /* 0x000fe20000000000 */
[----:B------:R-:W-:Y:S01]  /*0180*/  UMOV UR5, 0x1 ;  /* 0x0000000100057882 */ /* 0x000fe20000000000 */
[----:B------:R-:W-:Y:S01]  /*0190*/  UMOV UR6, 0x100 ;  /* 0x0000010000067882 */ /* 0x000fe20000000000 */
[----:B------:R-:W-:Y:S01]  /*01a0*/  ELECT P0, URZ, PT ;  /* 0x00000000003f782f */ /* 0x000fe20003800000 */
[----:B------:R-:W-:-:S04]  /*01b0*/  UIADD3 UR6, -UR6, 0x100000, URZ ;  /* 0x0010000006067890 */ /* 0x000fc8000fffe13f */
[----:B------:R-:W-:Y:S02]  /*01c0*/  USHF.L.U32 UR7, UR6, 0xb, URZ ;  /* 0x0000000b06077899 */ /* 0x000fe4000800063f */
[----:B------:R-:W-:Y:S02]  /*01d0*/  USHF.L.U32 UR6, UR6, 0x1, URZ ;  /* 0x0000000106067899 */ /* 0x000fe4000800063f */
[----:B0-----:R-:W-:Y:S02]  /*01e0*/  ULEA UR8, UR8, UR4, 0x18 ;  /* 0x0000000408087291 */ /* 0x001fe4000f8ec03f */
[----:B------:R-:W-:-:S04]  /*01f0*/  UIADD3 UR4, -UR5, 0x100000, URZ ;  /* 0x0010000005047890 */ /* 0x000fc8000fffe13f */
[----:B------:R-:W-:Y:S02]  /*0200*/  USHF.L.U32 UR5, UR4, 0xb, URZ ;  /* 0x0000000b04057899 */ /* 0x000fe4000800063f */
[----:B------:R-:W-:Y:S01]  /*0210*/  USHF.L.U32 UR4, UR4, 0x1, URZ ;  /* 0x0000000104047899 */ /* 0x000fe2000800063f */
[----:B------:R-:W0:Y:S11]  /*0220*/  FENCE.VIEW.ASYNC.S ;  /* 0x00000000000073c6 */ /* 0x000e360000000000 */
[----:B0-----:R0:W1:Y:S01]  /*0230*/  SYNCS.EXCH.64 URZ, [UR8], UR4 ;  /* 0x00000004083f75b2 */ /* 0x0010620008000100 */
[----:B------:R0:W2:Y:S01]  /*0240*/  SYNCS.EXCH.64 URZ, [UR8+0x38], UR6 ;  /* 0x00003806083f75b2 */ /* 0x0000a20008000100 */
[----:B------:R0:W3:Y:S01]  /*0250*/  SYNCS.EXCH.64 URZ, [UR8+0x8], UR4 ;  /* 0x00000804083f75b2 */ /* 0x0000e20008000100 */
[----:B------:R0:W4:Y:S01]  /*0260*/  SYNCS.EXCH.64 URZ, [UR8+0x40], UR6 ;  /* 0x00004006083f75b2 */ /* 0x0001220008000100 */
[----:B------:R0:W0:Y:S01]  /*0270*/  SYNCS.EXCH.64 URZ, [UR8+0x10], UR4 ;  /* 0x00001004083f75b2 */ /* 0x0000220008000100 */
        /* <DEDUP_REMOVED lines=9> */
[----:B------:R-:W-:Y:S01]  /*0310*/  NOP ;  /* 0x0000000000007918 */ /* 0x000fe20000000000 */
.L_x_2:
[----:B------:R-:W5:Y:S01]  /*0320*/  SHFL.IDX PT, R0, R0, RZ, 0x1f ;  /* 0x00001fff00007589 */ /* 0x000f6200000e0000 */
[----:B------:R-:W-:Y:S01]  /*0330*/  ELECT P0, URZ, PT ;  /* 0x00000000003f782f */ /* 0x000fe20003800000 */
[----:B------:R-:W1:Y:S01]  /*0340*/  LDC R2, c[0x0][0x65c] ;  /* 0x00019700ff027b82 */ /* 0x000e620000000800 */
[----:B------:R-:W-:Y:S01]  /*0350*/  SHF.R.S32.HI R7, RZ, 0x1f, R4 ;  /* 0x0000001fff077819 */ /* 0x000fe20000011404 */
[----:B------:R-:W2:Y:S01]  /*0360*/  S2R R5, SR_CTAID.Y ;  /* 0x0000000000057919 */ /* 0x000ea20000002600 */
[----:B0-----:R-:W-:Y:S01]  /*0370*/  UMOV UR4, 0x20 ;  /* 0x0000002000047882 */ /* 0x001fe20000000000 */
[----:B------:R-:W-:Y:S01]  /*0380*/  NOP ;  /* 0x0000000000007918 */ /* 0x000fe20000000000 */
[----:B------:R-:W-:Y:S01]  /*0390*/  LEA.HI R7, R7, R4, RZ, 0x2 ;  /* 0x0000000407077211 */ /* 0x000fe200078f10ff */
[----:B------:R-:W0:Y:S01]  /*03a0*/  S2R R6, SR_CTAID.X ;  /* 0x0000000000067919 */ /* 0x000e220000002500 */
[----:B------:R-:W-:Y:S01]  /*03b0*/  ISETP.NE.AND P2, PT, R10, RZ, PT ;  /* 0x000000ff0a00720c */ /* 0x000fe20003f45270 */
[----:B------:R-:W-:Y:S01]  /*03c0*/  NOP ;  /* 0x0000000000007918 */ /* 0x000fe20000000000 */
[----:B------:R-:W-:-:S02]  /*03d0*/  LOP3.LUT R7, R7, 0xfffffffc, RZ, 0xc0, !PT ;  /* 0xfffffffc07077812 */ /* 0x000fc400078ec0ff */
[----:B-----5:R-:W-:Y:S02]  /*03e0*/  ISETP.NE.OR P0, PT, R0, RZ, !P0 ;  /* 0x000000ff0000720c */ /* 0x020fe40004705670 */
[----:B-1----:R-:W-:-:S04]  /*03f0*/  ISETP.NE.AND P3, PT, R2, 0x1, PT ;  /* 0x000000010200780c */ /* 0x002fc80003f65270 */
[----:B------:R-:W-:Y:S01]  /*0400*/  P2R R0, PR, RZ, 0x8 ;  /* 0x00000008ff007803 */ /* 0x000fe20000000000 */
[----:B------:R-:W-:Y:S01]  /*0410*/  IMAD.IADD R0, R4, 0x1, -R7 ;  /* 0x0000000104007824 */ /* 0x000fe200078e0a07 */
[----:B------:R-:W-:Y:S01]  /*0420*/  LOP3.LUT R4, R3, 0x7f, RZ, 0xc0, !PT ;  /* 0x0000007f03047812 */ /* 0x000fe200078ec0ff */
[----:B------:R-:W-:-:S03]  /*0430*/  IMAD.MOV.U32 R7, RZ, RZ, RZ ;  /* 0x000000ffff077224 */ /* 0x000fc600078e00ff */
[----:B------:R-:W-:Y:S01]  /*0440*/  ISETP.NE.AND P1, PT, R0, 0x3, PT ;  /* 0x000000030000780c */ /* 0x000fe20003f25270 */
[----:B------:R-:W-:Y:S01]  /*0450*/  VOTEU.ALL UP0, P0 ;  /* 0x00000000003f7886 */ /* 0x000fe20000000000 */
[----:B------:R-:W-:Y:S01]  /*0460*/  VOTEU.ALL UP1, P0 ;  /* 0x00000000003f7886 */ /* 0x000fe20000020000 */
[----:B------:R-:W0:Y:S01]  /*0470*/  @P3 LDC R17, c[0x0][0x10] ;  /* 0x00000400ff113b82 */ /* 0x000e220000000800 */
[----:B--2---:R-:W-:Y:S02]  /*0480*/  @P3 IMAD.MOV.U32 R8, RZ, RZ, R5 ;  /* 0x000000ffff083224 */ /* 0x004fe400078e0005 */
[----:B------:R-:W-:Y:S01]  /*0490*/  @!UP0 UMOV UR6, 0x400 ;  /* 0x0000040000068882 */ /* 0x000fe20000000000 */
[----:B------:R-:W-:-:S04]  /*04a0*/  @!UP0 UIADD3 UR4, -UR4, 0x100000, URZ ;  /* 0x0010000004048890 */ /* 0x000fc8000fffe13f */
[----:B------:R-:W-:Y:S02]  /*04b0*/  @!UP0 USHF.L.U32 UR5, UR4, 0xb, URZ ;  /* 0x0000000b04058899 */ /* 0x000fe4000800063f */
[----:B------:R-:W-:Y:S01]  /*04c0*/  @!UP0 USHF.L.U32 UR4, UR4, 0x1, URZ ;  /* 0x0000000104048899 */ /* 0x000fe2000800063f */
[----:B------:R-:W-:Y:S01]  /*04d0*/  @P3 IMAD.MOV.U32 R9, RZ, RZ, RZ ;  /* 0x000000ffff093224 */ /* 0x000fe200078e00ff */
[----:B------:R-:W1:Y:S08]  /*04e0*/  @!UP0 S2UR UR7, SR_CgaCtaId ;  /* 0x00000000000789c3 */ /* 0x000e700000008800 */
[----:B------:R-:W2:Y:S01]  /*04f0*/  @!P3 LDC R11, c[0x0][0xc] ;  /* 0x00000300ff0bbb82 */ /* 0x000ea20000000800 */
[----:B0-----:R-:W-:Y:S01]  /*0500*/  @P3 IMAD.WIDE.U32 R16, R6, R17, R8 ;  /* 0x0000001106103225 */ /* 0x001fe200078e0008 */
[----:B-1----:R-:W-:Y:S01]  /*0510*/  @!UP0 ULEA UR8, UR7, UR6, 0x18 ;  /* 0x0000000607088291 */ /* 0x002fe2000f8ec03f */
[----:B------:R-:W-:-:S02]  /*0520*/  VOTEU.ALL UP0, P0 ;  /* 0x00000000003f7886 */ /* 0x000fc40000000000 */
[----:B------:R-:W-:Y:S01]  /*0530*/  ULDC UR6, c[0x0][0xc] ;  /* 0x0000030000067ab9 */ /* 0x000fe20000000800 */
[----:B------:R-:W-:Y:S01]  /*0540*/  ISETP.EQ.OR P0, PT, R0, RZ, !P1 ;  /* 0x000000ff0000720c */ /* 0x000fe20004f02670 */
[----:B------:R-:W-:-:S03]  /*0550*/  ULDC UR7, c[0x0][0x10] ;  /* 0x0000040000077ab9 */ /* 0x000fc60000000800 */
[C---:B------:R-:W-:Y:S01]  /*0560*/  ISETP.EQ.AND P0, PT, R10.reuse, RZ, P0 ;  /* 0x000000ff0a00720c */ /* 0x040fe20000702270 */
[----:B------:R-:W-:Y:S02]  /*0570*/  VIADD R10, R10, 0xffffffff ;  /* 0xffffffff0a0a7836 */ /* 0x000fe40000000000 */
[----:B--2---:R-:W-:Y:S01]  /*0580*/  @!P3 IMAD.WIDE.U32 R8, R11, R5, R6 ;  /* 0x000000050b08b225 */ /* 0x004fe200078e0006 */
[----:B------:R-:W0:Y:S02]  /*0590*/  FENCE.VIEW.ASYNC.S ;  /* 0x00000000000073c6 */ /* 0x000e240000000000 */
[----:B0-----:R-:W3:Y:S01]  /*05a0*/  @!UP0 SYNCS.EXCH.64 URZ, [UR8+0x80], UR4 ;  /* 0x00008004083f85b2 */ /* 0x001ee20008000100 */
[----:B------:R-:W-:Y:S01]  /*05b0*/  SEL R18, RZ, 0x1, !P0 ;  /* 0x00000001ff127807 */ /* 0x000fe20004000000 */
[----:B------:R-:W-:Y:S01]  /*05c0*/  @P3 IMAD.MOV.U32 R11, RZ, RZ, RZ ;  /* 0x000000ffff0b3224 */ /* 0x000fe200078e00ff */
[----:B------:R-:W-:Y:S01]  /*05d0*/  ISETP.GE.U32.AND P1, PT, R10, 0x2, PT ;  /* 0x000000020a00780c */ /* 0x000fe20003f26070 */
[----:B------:R-:W-:-:S02]  /*05e0*/  @!P3 IMAD.MOV.U32 R16, RZ, RZ, R8 ;  /* 0x000000ffff10b224 */ /* 0x000fc400078e0008 */
[----:B------:R-:W-:Y:S01]  /*05f0*/  @P3 IMAD.IADD R17, R17, 0x1, R11 ;  /* 0x0000000111113824 */ /* 0x000fe200078e020b */
[----:B------:R-:W-:Y:S01]  /*0600*/  SEL R18, R18, 0x2, P1 ;  /* 0x0000000212127807 */ /* 0x000fe20000800000 */
[----:B------:R-:W-:Y:S01]  /*0610*/  @!P3 IMAD.MOV.U32 R17, RZ, RZ, R9 ;  /* 0x000000ffff11b224 */ /* 0x000fe200078e0009 */
[----:B------:R0:W3:Y:S01]  /*0620*/  @!UP1 SYNCS.EXCH.64 URZ, [UR8+0x88], UR4 ;  /* 0x00008804083f95b2 */ /* 0x0000e20008000100 */
[----:B------:R-:W-:Y:S01]  /*0630*/  NOP ;  /* 0x0000000000007918 */ /* 0x000fe20000000000 */
[----:B0-----:R-:W-:-:S03]  /*0640*/  UIMAD.WIDE.U32 UR4, UR6, UR7, URZ ;  /* 0x00000007060472a5 */ /* 0x001fc6000f8e003f */
[----:B------:R-:W-:Y:S02]  /*0650*/  ULDC UR6, c[0x0][0x14] ;  /* 0x0000050000067ab9 */ /* 0x000fe40000000800 */
[----:B------:R-:W-:Y:S02]  /*0660*/  UIMAD.WIDE.U32 UR36, UR4, UR6, URZ ;  /* 0x00000006042472a5 */ /* 0x000fe4000f8e003f */
[----:B------:R-:W-:-:S04]  /*0670*/  UIMAD UR42, UR5, UR6, URZ ;  /* 0x00000006052a72a4 */ /* 0x000fc8000f8e023f */
[----:B------:R-:W-:Y:S01]  /*0680*/  UIADD3 UR42, UR37, UR42, URZ ;  /* 0x0000002a252a7290 */ /* 0x000fe2000fffe03f */
[----:B---34-:R-:W-:Y:S06]  /*0690*/  BAR.SYNC.DEFER_BLOCKING 0x0 ;  /* 0x0000000000007b1d */ /* 0x018fec0000010000 */
[----:B------:R-:W-:Y:S05]  /*06a0*/  @!P2 BRA `(.L_x_3) ;  /* 0x0000005c00c4a947 */ /* 0x000fea0003800000 */
[----:B------:R-:W-:-:S13]  /*06b0*/  ISETP.GT.U32.AND P0, PT, R10, 0x1, PT ;  /* 0x000000010a00780c */ /* 0x000fda0003f04070 */
[----:B------:R-:W-:Y:S05]  /*06c0*/  @P0 EXIT ;  /* 0x000000000000094d */ /* 0x000fea0003800000 */
[----:B------:R-:W-:Y:S01]  /*06d0*/  ULDC.64 UR4, c[0x0][0x650] ;  /* 0x0001940000047ab9 */ /* 0x000fe20000000a00 */
[----:B------:R-:W-:Y:S01]  /*06e0*/  PRMT R0, RZ, 0x7610, R0 ;  /* 0x00007610ff007816 */ /* 0x000fe20000000000 */
[----:B------:R-:W-:Y:S01]  /*06f0*/  IMAD.MOV.U32 R101, RZ, RZ, -0x1 ;  /* 0xffffffffff657424 */ /* 0x000fe200078e00ff */
[----:B------:R-:W-:Y:S01]  /*0700*/  ISETP.GE.U32.AND P0, PT, R16, UR4, PT ;  /* 0x0000000410007c0c */ /* 0x000fe2000bf06070 */
[----:B------:R-:W-:Y:S02]  /*0710*/  IMAD.MOV.U32 R100, RZ, RZ, -0x1 ;  /* 0xffffffffff647424 */ /* 0x000fe400078e00ff */
[----:B------:R-:W-:Y:S01]  /*0720*/  IMAD.MOV.U32 R99, RZ, RZ, -0x1 ;  /* 0xffffffffff637424 */ /* 0x000fe200078e00ff */
[----:B------:R-:W-:-:S13]  /*0730*/  ISETP.GE.U32.AND.EX P0, PT, R17, UR5, PT, P0 ;  /* 0x0000000511007c0c */ /* 0x000fda000bf06100 */
[----:B------:R-:W-:Y:S05]  /*0740*/  @P0 BRA `(.L_x_4) ;  /* 0x0000000400540947 */ /* 0x000fea0003800000 */
[----:B------:R-:W0:Y:S01]  /*0750*/  LDC.64 R20, c[0x0][0x628] ;  /* 0x00018a00ff147b82 */ /* 0x000e220000000a00 */
[----:B------:R-:W-:Y:S02]  /*0760*/  IMAD.MOV.U32 R8, RZ, RZ, R16 ;  /* 0x000000ffff087224 */ /* 0x000fe400078e0010 */
[----:B------:R-:W-:-:S05]  /*0770*/  IMAD.MOV.U32 R9, RZ, RZ, R17 ;  /* 0x000000ffff097224 */ /* 0x000fca00078e0011 */
[----:B------:R-:W1:Y:S08]  /*0780*/  LDC R0, c[0x0][0x630] ;  /* 0x00018c00ff007b82 */ /* 0x000e700000000800 */
[----:B------:R-:W2:Y:S01]  /*0790*/  LDC.64 R22, c[0x0][0x620] ;  /* 0x00018800ff167b82 */ /* 0x000ea20000000a00 */
[----:B0-----:R-:W-:-:S04]  /*07a0*/  ISETP.NE.U32.AND P0, PT, R20, RZ, PT ;  /* 0x000000ff1400720c */ /* 0x001fc80003f05070 */
[----:B------:R-:W-:-:S13]  /*07b0*/  ISETP.NE.AND.EX P0, PT, R21, RZ, PT, P0 ;  /* 0x000000ff1500720c */ /* 0x000fda0003f05300 */
[----:B-12---:R-:W-:Y:S05]  /*07c0*/  @!P0 BRA `(.L_x_5) ;  /* 0x0000000000288947 */ /* 0x006fea0003800000 */
[----:B------:R-:W0:Y:S02]  /*07d0*/  LDC R13, c[0x0][0x634] ;  /* 0x00018d00ff0d7b82 */ /* 0x000e240000000800 */
[----:B0-----:R-:W-:-:S05]  /*07e0*/  IADD3 R13, P0, R16, R13, RZ ;  /* 0x0000000d100d7210 */ /* 0x001fca0007f1e0ff */
[----:B------:R-:W-:-:S04]  /*07f0*/  IMAD.X R15, RZ, RZ, R17, P0 ;  /* 0x000000ffff0f7224 */ /* 0x000fc800000e0611 */
[----:B------:R-:W-:-:S04]  /*0800*/  IMAD.WIDE.U32 R8, R15, R20, RZ ;  /* 0x000000140f087225 */ /* 0x000fc800078e00ff */
[----:B------:R-:W-:-:S04]  /*0810*/  IMAD.WIDE.U32 R10, P0, R13, R21, R8 ;  /* 0x000000150d0a7225 */ /* 0x000fc80007800008 */
[----:B------:R-:W-:-:S04]  /*0820*/  IMAD.WIDE.U32 R8, R13, R20, RZ ;  /* 0x000000140d087225 */ /* 0x000fc800078e00ff */
[----:B------:R-:W-:Y:S01]  /*0830*/  IMAD.X R13, RZ, RZ, RZ, P0 ;  /* 0x000000ffff0d7224 */ /* 0x000fe200000e06ff */
[----:B------:R-:W-:Y:S01]  /*0840*/  IADD3 RZ, P0, R9, R10, RZ ;  /* 0x0000000a09ff7210 */ /* 0x000fe20007f1e0ff */
[----:B------:R-:W-:-:S04]  /*0850*/  IMAD.MOV.U32 R12, RZ, RZ, R11 ;  /* 0x000000ffff0c7224 */ /* 0x000fc800078e000b */
[----:B------:R-:W-:-:S08]  /*0860*/  IMAD.WIDE.U32.X R8, R15, R21, R12, P0 ;  /* 0x000000150f087225 */ /* 0x000fd000000e040c */
.L_x_5:
[-CC-:B------:R-:W-:Y:S01]  /*0870*/  SHF.R.U64 R99, R8, R0.reuse, R9.reuse ;  /* 0x0000000008637219 */ /* 0x180fe20000001209 */
[----:B------:R-:W0:Y:S01]  /*0880*/  LDC R12, c[0x0][0x618] ;  /* 0x00018600ff0c7b82 */ /* 0x000e220000000800 */
[----:B------:R-:W-:Y:S01]  /*0890*/  SHF.R.U32.HI R7, RZ, R0, R9 ;  /* 0x00000000ff077219 */ /* 0x000fe20000011609 */
[----:B------:R-:W-:Y:S01]  /*08a0*/  ULDC UR4, c[0x0][0x150] ;  /* 0x0000540000047ab9 */ /* 0x000fe20000000800 */
[----:B------:R-:W-:Y:S02]  /*08b0*/  IADD3 R11, P0, RZ, -R99, RZ ;  /* 0x80000063ff0b7210 */ /* 0x000fe40007f1e0ff */
[----:B------:R-:W-:-:S03]  /*08c0*/  I2FP.F32.U32 R0, R6 ;  /* 0x0000000600007245 */ /* 0x000fc60000201000 */
[----:B------:R-:W1:Y:S01]  /*08d0*/  LDC.64 R30, c[0x0][0x640] ;  /* 0x00019000ff1e7b82 */ /* 0x000e620000000a00 */
[----:B------:R-:W-:Y:S02]  /*08e0*/  IMAD.X R13, RZ, RZ, ~R7, P0 ;  /* 0x000000ffff0d7224 */ /* 0x000fe400000e0e07 */
[----:B------:R-:W-:Y:S01]  /*08f0*/  FMUL R0, R0, UR4 ;  /* 0x0000000400007c20 */ /* 0x000fe20008400000 */
[----:B------:R-:W-:Y:S01]  /*0900*/  IMAD.WIDE.U32 R8, R11, R22, R16 ;  /* 0x000000160b087225 */ /* 0x000fe200078e0010 */
[----:B------:R-:W-:-:S03]  /*0910*/  ULDC UR4, c[0x0][0x154] ;  /* 0x0000550000047ab9 */ /* 0x000fc60000000800 */
[----:B------:R-:W-:Y:S01]  /*0920*/  IMAD R10, R13, R22, RZ ;  /* 0x000000160d0a7224 */ /* 0x000fe200078e02ff */
[----:B------:R-:W2:Y:S01]  /*0930*/  LDC R7, c[0x0][0x144] ;  /* 0x00005100ff077b82 */ /* 0x000ea20000000800 */
[----:B------:R-:W3:Y:S02]  /*0940*/  F2I.U32.TRUNC.NTZ R0, R0 ;  /* 0x0000000000007305 */ /* 0x000ee4000020f000 */
[----:B------:R-:W-:-:S04]  /*0950*/  IMAD R11, R11, R23, R10 ;  /* 0x000000170b0b7224 */ /* 0x000fc800078e020a */
[----:B------:R-:W-:Y:S01]  /*0960*/  IMAD.IADD R9, R9, 0x1, R11 ;  /* 0x0000000109097824 */ /* 0x000fe200078e020b */
[----:B------:R-:W4:Y:S01]  /*0970*/  LDC R24, c[0x0][0x608] ;  /* 0x00018200ff187b82 */ /* 0x000f220000000800 */
[----:B------:R-:W-:-:S03]  /*0980*/  IMAD.MOV.U32 R11, RZ, RZ, -0x1 ;  /* 0xffffffffff0b7424 */ /* 0x000fc600078e00ff */
[-CC-:B0-----:R-:W-:Y:S02]  /*0990*/  SHF.R.U64 R22, R8, R12.reuse, R9.reuse ;  /* 0x0000000c08167219 */ /* 0x181fe40000001209 */
[----:B------:R-:W-:Y:S02]  /*09a0*/  I2FP.F32.U32 R8, R5 ;  /* 0x0000000500087245 */ /* 0x000fe40000201000 */
[----:B------:R-:W0:Y:S01]  /*09b0*/  LDC R28, c[0x0][0x658] ;  /* 0x00019600ff1c7b82 */ /* 0x000e220000000800 */
[----:B-1----:R-:W-:Y:S01]  /*09c0*/  ISETP.NE.U32.AND P0, PT, R30, RZ, PT ;  /* 0x000000ff1e00720c */ /* 0x002fe20003f05070 */
[----:B---3--:R-:W-:Y:S02]  /*09d0*/  IMAD.MOV R10, RZ, RZ, -R0 ;  /* 0x000000ffff0a7224 */ /* 0x008fe400078e0a00 */
[----:B------:R-:W-:Y:S01]  /*09e0*/  FMUL R8, R8, UR4 ;  /* 0x0000000408087c20 */ /* 0x000fe20008400000 */
[----:B------:R-:W-:Y:S02]  /*09f0*/  SHF.R.U32.HI R9, RZ, R12, R9 ;  /* 0x0000000cff097219 */ /* 0x000fe40000011609 */
[----:B------:R-:W-:Y:S01]  /*0a00*/  ISETP.NE.AND.EX P0, PT, R31, RZ, PT, P0 ;  /* 0x000000ff1f00720c */ /* 0x000fe20003f05300 */
[----:B------:R1:W3:Y:S01]  /*0a10*/  F2I.U32.TRUNC.NTZ R15, R8 ;  /* 0x00000008000f7305 */ /* 0x0002e2000020f000 */
[----:B------:R-:W1:Y:S01]  /*0a20*/  LDC R20, c[0x0][0x148] ;  /* 0x00005200ff147b82 */ /* 0x000e620000000800 */
[----:B--2---:R-:W-:-:S07]  /*0a30*/  IMAD R0, R7, R10, R6 ;  /* 0x0000000a07007224 */ /* 0x004fce00078e0206 */
[----:B------:R-:W2:Y:S01]  /*0a40*/  LDC R26, c[0x0][0x600] ;  /* 0x00018000ff1a7b82 */ /* 0x000ea20000000800 */
[-CC-:B----4-:R-:W-:Y:S02]  /*0a50*/  SHF.R.U64 R32, R22, R24.reuse, R9.reuse ;  /* 0x0000001816207219 */ /* 0x190fe40000001209 */
[----:B------:R-:W-:Y:S01]  /*0a60*/  SHF.R.U32.HI R7, RZ, R24, R9 ;  /* 0x00000018ff077219 */ /* 0x000fe20000011609 */
[----:B------:R-:W-:-:S04]  /*0a70*/  IMAD.MOV.U32 R9, RZ, RZ, 0x1 ;  /* 0x00000001ff097424 */ /* 0x000fc800078e00ff */
[----:B------:R-:W4:Y:S01]  /*0a80*/  LDC R21, c[0x0][0x648] ;  /* 0x00019200ff157b82 */ /* 0x000f220000000800 */
[-C--:B0-----:R-:W-:Y:S02]  /*0a90*/  SHF.L.U32 R6, R11, R28.reuse, RZ ;  /* 0x0000001c0b067219 */ /* 0x081fe400000006ff */
[--C-:B------:R-:W-:Y:S02]  /*0aa0*/  SHF.R.U64 R24, R32, R28, R7.reuse ;  /* 0x0000001c20187219 */ /* 0x100fe40000001207 */
[----:B------:R-:W-:Y:S02]  /*0ab0*/  LOP3.LUT R13, RZ, R6, RZ, 0x33, !PT ;  /* 0x00000006ff0d7212 */ /* 0x000fe400078e33ff */
[-C--:B------:R-:W-:Y:S01]  /*0ac0*/  SHF.R.U32.HI R7, RZ, R28.reuse, R7 ;  /* 0x0000001cff077219 */ /* 0x080fe20000011607 */
[----:B------:R-:W0:Y:S01]  /*0ad0*/  LDC R23, c[0x0][0x638] ;  /* 0x00018e00ff177b82 */ /* 0x000e220000000800 */
[----:B------:R-:W-:Y:S01]  /*0ae0*/  SHF.L.U32 R12, R9, R28, RZ ;  /* 0x0000001c090c7219 */ /* 0x000fe200000006ff */
[----:B------:R-:W-:-:S06]  /*0af0*/  IMAD.MOV.U32 R6, RZ, RZ, R24 ;  /* 0x000000ffff067224 */ /* 0x000fcc00078e0018 */
[----:B------:R-:W0:Y:S01]  /*0b00*/  LDC R101, c[0x0][0x610] ;  /* 0x00018400ff657b82 */ /* 0x000e220000000800 */
[----:B-1-3--:R-:W-:Y:S05]  /*0b10*/  @!P0 BRA `(.L_x_6) ;  /* 0x0000000000288947 */ /* 0x00afea0003800000 */
[----:B------:R-:W1:Y:S02]  /*0b20*/  LDC R11, c[0x0][0x64c] ;  /* 0x00019300ff0b7b82 */ /* 0x000e640000000800 */
[----:B-1----:R-:W-:-:S05]  /*0b30*/  IADD3 R11, P0, R24, R11, RZ ;  /* 0x0000000b180b7210 */ /* 0x002fca0007f1e0ff */
        /* <DEDUP_REMOVED lines=8> */
.L_x_6:
[----:B----4-:R-:W-:Y:S01]  /*0bc0*/  SHF.R.U64 R6, R6, R21, R7 ;  /* 0x0000001506067219 */ /* 0x010fe20000001207 */
[----:B--2---:R-:W-:Y:S01]  /*0bd0*/  VIADD R7, R26, 0xffffffff ;  /* 0xffffffff1a077836 */ /* 0x004fe20000000000 */
[----:B------:R-:W-:Y:S01]  /*0be0*/  LOP3.LUT R13, R32, R13, RZ, 0xc0, !PT ;  /* 0x0000000d200d7212 */ /* 0x000fe200078ec0ff */
[----:B------:R-:W-:Y:S02]  /*0bf0*/  IMAD.MOV R15, RZ, RZ, -R15 ;  /* 0x000000ffff0f7224 */ /* 0x000fe400078e0a0f */
[----:B------:R-:W-:Y:S02]  /*0c00*/  IMAD.MOV R8, RZ, RZ, -R6 ;  /* 0x000000ffff087224 */ /* 0x000fe400078e0a06 */
[----:B------:R-:W-:Y:S01]  /*0c10*/  IMAD R13, R12, R6, R13 ;  /* 0x000000060c0d7224 */ /* 0x000fe200078e020d */
[----:B------:R-:W-:Y:S01]  /*0c20*/  LOP3.LUT R6, R22, R7, RZ, 0xc0, !PT ;  /* 0x0000000716067212 */ /* 0x000fe200078ec0ff */
[----:B------:R-:W-:Y:S02]  /*0c30*/  @P3 IMAD R0, R20, R15, R5 ;  /* 0x0000000f14003224 */ /* 0x000fe400078e0205 */
[----:B0-----:R-:W-:-:S02]  /*0c40*/  IMAD R5, R8, R23, R24 ;  /* 0x0000001708057224 */ /* 0x001fc400078e0218 */
[----:B------:R-:W-:Y:S02]  /*0c50*/  IMAD R101, R13, R101, R0 ;  /* 0x000000650d657224 */ /* 0x000fe400078e0200 */
[----:B------:R-:W-:Y:S02]  /*0c60*/  IMAD R6, R5, R26, R6 ;  /* 0x0000001a05067224 */ /* 0x000fe400078e0206 */
[----:B------:R-:W-:-:S03]  /*0c70*/  IMAD.MOV.U32 R0, RZ, RZ, 0x1 ;  /* 0x00000001ff007424 */ /* 0x000fc600078e00ff */
[----:B------:R-:W-:Y:S02]  /*0c80*/  SEL R100, R6, R101, !P3 ;  /* 0x0000006506647207 */ /* 0x000fe40005800000 */
[----:B------:R-:W-:-:S07]  /*0c90*/  SEL R101, R101, R6, !P3 ;  /* 0x0000000665657207 */ /* 0x000fce0005800000 */
.L_x_4:
[----:B------:R-:W-:-:S08]  /*0ca0*/  NOP ;  /* 0x0000000000007918 */ /* 0x000fd00000000000 */
[----:B------:R-:W0:Y:S02]  /*0cb0*/  USETMAXREG.TRY_ALLOC.CTAPOOL UP0, 0xe8 ;  /* 0x000000e8000079c8 */ /* 0x000e240008000600 */
[----:B0-----:R-:W-:-:S13]  /*0cc0*/  PLOP3.LUT P0, PT, PT, PT, UP0, 0x80, 0x0 ;  /* 0x000000000000781c */ /* 0x001fda0003f0f008 */
[----:B------:R-:W-:Y:S05]  /*0cd0*/  @!P0 BRA `(.L_x_4) ;  /* 0xfffffffc00f08947 */ /* 0x000fea000383ffff */
[----:B------:R-:W-:Y:S01]  /*0ce0*/  ULDC.64 UR4, c[0x0][0x598] ;  /* 0x0001660000047ab9 */ /* 0x000fe20000000a00 */
[----:B------:R-:W-:Y:S01]  /*0cf0*/  ULDC.64 UR38, c[0x0][0x208] ;  /* 0x0000820000267ab9 */ /* 0x000fe20000000a00 */
[----:B------:R-:W-:-:S04]  /*0d00*/  ISETP.NE.U32.AND P0, PT, RZ, UR4, PT ;  /* 0x00000004ff007c0c */ /* 0x000fc8000bf05070 */
[----:B------:R-:W-:-:S13]  /*0d10*/  ISETP.NE.AND.EX P0, PT, RZ, UR5, PT, P0 ;  /* 0x00000005ff007c0c */ /* 0x000fda000bf05300 */
[----:B------:R-:W-:Y:S05]  /*0d20*/  @!P0 BRA `(.L_x_7) ;  /* 0x00000000001c8947 */ /* 0x000fea0003800000 */
[----:B------:R-:W0:Y:S02]  /*0d30*/  LDC.64 R6, c[0x0][0x598] ;  /* 0x00016600ff067b82 */ /* 0x000e240000000a00 */
[----:B0-----:R-:W2:Y:S02]  /*0d40*/  LDG.E.64 R6, desc[UR38][R6.64] ;  /* 0x0000002606067981 */ /* 0x001ea4000c1e1b00 */
[----:B--2---:R-:W-:-:S04]  /*0d50*/  ISETP.NE.U32.AND P0, PT, R6, RZ, PT ;  /* 0x000000ff0600720c */ /* 0x004fc80003f05070 */
[----:B------:R-:W-:-:S13]  /*0d60*/  ISETP.NE.AND.EX P0, PT, R7, RZ, PT, P0 ;  /* 0x000000ff0700720c */ /* 0x000fda0003f05300 */
[----:B------:R-:W-:Y:S05]  /*0d70*/  @!P0 BRA `(.L_x_7) ;  /* 0x0000000000088947 */ /* 0x000fea0003800000 */
[----:B------:R0:W5:Y:S01]  /*0d80*/  LD.E R19, desc[UR38][R6.64] ;  /* 0x0000002606137980 */ /* 0x000162000c101900 */
[----:B------:R-:W-:Y:S05]  /*0d90*/  BRA `(.L_x_8) ;  /* 0x0000000000247947 */ /* 0x000fea0003800000 */
.L_x_7:
[----:B------:R-:W-:Y:S02]  /*0da0*/  ULDC.64 UR4, c[0x0][0x588] ;  /* 0x0001620000047ab9 */ /* 0x000fe40000000a00 */
[----:B------:R-:W-:-:S04]  /*0db0*/  ISETP.NE.U32.AND P0, PT, RZ, UR4, PT ;  /* 0x00000004ff007c0c */ /* 0x000fc8000bf05070 */
[----:B------:R-:W-:-:S13]  /*0dc0*/  ISETP.NE.AND.EX P0, PT, RZ, UR5, PT, P0 ;  /* 0x00000005ff007c0c */ /* 0x000fda000bf05300 */
[----:B------:R-:W-:Y:S05]  /*0dd0*/  @!P0 BRA `(.L_x_9) ;  /* 0x00000000000c8947 */ /* 0x000fea0003800000 */
[----:B------:R-:W0:Y:S02]  /*0de0*/  LDC.64 R6, c[0x0][0x588] ;  /* 0x00016200ff067b82 */ /* 0x000e240000000a00 */
[----:B0-----:R1:W5:Y:S01]  /*0df0*/  LDG.E R19, desc[UR38][R6.64] ;  /* 0x0000002606137981 */ /* 0x001362000c1e1900 */
[----:B------:R-:W-:Y:S05]  /*0e00*/  BRA `(.L_x_8) ;  /* 0x0000000000087947 */ /* 0x000fea0003800000 */
.L_x_9:
[----:B------:R-:W-:Y:S02]  /*0e10*/  ULDC UR4, c[0x0][0x580] ;  /* 0x0001600000047ab9 */ /* 0x000fe40000000800 */
[----:B------:R-:W-:-:S07]  /*0e20*/  IMAD.U32 R19, RZ, RZ, UR4 ;  /* 0x00000004ff137e24 */ /* 0x000fce000f8e00ff */
.L_x_8:
[----:B------:R-:W-:Y:S02]  /*0e30*/  ULDC.64 UR4, c[0x0][0x5a0] ;  /* 0x0001680000047ab9 */ /* 0x000fe40000000a00 */
[----:B------:R-:W-:-:S04]  /*0e40*/  ISETP.NE.U32.AND P0, PT, RZ, UR4, PT ;  /* 0x00000004ff007c0c */ /* 0x000fc8000bf05070 */
[----:B------:R-:W-:-:S13]  /*0e50*/  ISETP.NE.AND.EX P0, PT, RZ, UR5, PT, P0 ;  /* 0x00000005ff007c0c */ /* 0x000fda000bf05300 */
[----:B------:R-:W-:Y:S05]  /*0e60*/  @!P0 BRA `(.L_x_10) ;  /* 0x00000000001c8947 */ /* 0x000fea0003800000 */
[----:B01----:R-:W0:Y:S02]  /*0e70*/  LDC.64 R6, c[0x0][0x5a0] ;  /* 0x00016800ff067b82 */ /* 0x003e240000000a00 */
[----:B0-----:R-:W2:Y:S02]  /*0e80*/  LDG.E.64 R6, desc[UR38][R6.64] ;  /* 0x0000002606067981 */ /* 0x001ea4000c1e1b00 */
[----:B--2---:R-:W-:-:S04]  /*0e90*/  ISETP.NE.U32.AND P0, PT, R6, RZ, PT ;  /* 0x000000ff0600720c */ /* 0x004fc80003f05070 */
[----:B------:R-:W-:-:S13]  /*0ea0*/  ISETP.NE.AND.EX P0, PT, R7, RZ, PT, P0 ;  /* 0x000000ff0700720c */ /* 0x000fda0003f05300 */
[----:B------:R-:W-:Y:S05]  /*0eb0*/  @!P0 BRA `(.L_x_10) ;  /* 0x0000000000088947 */ /* 0x000fea0003800000 */
[----:B------:R0:W5:Y:S01]  /*0ec0*/  LD.E R88, desc[UR38][R6.64] ;  /* 0x0000002606587980 */ /* 0x000162000c101900 */
[----:B------:R-:W-:Y:S05]  /*0ed0*/  BRA `(.L_x_11) ;  /* 0x0000000000247947 */ /* 0x000fea0003800000 */
.L_x_10:
[----:B------:R-:W-:Y:S02]  /*0ee0*/  ULDC.64 UR4, c[0x0][0x590] ;  /* 0x0001640000047ab9 */ /* 0x000fe40000000a00 */
[----:B------:R-:W-:-:S04]  /*0ef0*/  ISETP.NE.U32.AND P0, PT, RZ, UR4, PT ;  /* 0x00000004ff007c0c */ /* 0x000fc8000bf05070 */
[----:B------:R-:W-:-:S13]  /*0f00*/  ISETP.NE.AND.EX P0, PT, RZ, UR5, PT, P0 ;  /* 0x00000005ff007c0c */ /* 0x000fda000bf05300 */
[----:B------:R-:W-:Y:S05]  /*0f10*/  @!P0 BRA `(.L_x_12) ;  /* 0x00000000000c8947 */ /* 0x000fea0003800000 */
[----:B------:R-:W2:Y:S02]  /*0f20*/  LDC.64 R88, c[0x0][0x590] ;  /* 0x00016400ff587b82 */ /* 0x000ea40000000a00 */
[----:B--2---:R2:W5:Y:S01]  /*0f30*/  LDG.E R88, desc[UR38][R88.64] ;  /* 0x0000002658587981 */ /* 0x004562000c1e1900 */
[----:B------:R-:W-:Y:S05]  /*0f40*/  BRA `(.L_x_11) ;  /* 0x0000000000087947 */ /* 0x000fea0003800000 */
.L_x_12:
[----:B------:R-:W-:Y:S02]  /*0f50*/  ULDC UR4, c[0x0][0x584] ;  /* 0x0001610000047ab9 */ /* 0x000fe40000000800 */
[----:B------:R-:W-:-:S07]  /*0f60*/  IMAD.U32 R88, RZ, RZ, UR4 ;  /* 0x00000004ff587e24 */ /* 0x000fce000f8e00ff */
.L_x_11:
[----:B------:R-:W-:-:S13]  /*0f70*/  LOP3.LUT P0, RZ, R0, 0xff, RZ, 0xc0, !PT ;  /* 0x000000ff00ff7812 */ /* 0x000fda000780c0ff */
[----:B------:R-:W-:Y:S05]  /*0f80*/  @!P0 EXIT ;  /* 0x000000000000894d */ /* 0x000fea0003800000 */
[----:B------:R-:W3:Y:S01]  /*0f90*/  LDC R90, c[0x0][0x658] ;  /* 0x00019600ff5a7b82 */ /* 0x000ee20000000800 */
[----:B------:R-:W-:Y:S01]  /*0fa0*/  ULDC.64 UR6, c[0x0][0x288] ;  /* 0x0000a20000067ab9 */ /* 0x000fe20000000a00 */
[----:B------:R-:W-:Y:S01]  /*0fb0*/  LOP3.LUT R14, R14, 0x1, RZ, 0xc0, !PT ;  /* 0x000000010e0e7812 */ /* 0x000fe200078ec0ff */
[----:B------:R-:W-:Y:S01]  /*0fc0*/  UIADD3 UR4, UR7, 0x3f, URZ ;  /* 0x0000003f07047890 */ /* 0x000fe2000fffe03f */
[----:B------:R-:W-:Y:S01]  /*0fd0*/  SHF.R.U32.HI R0, RZ, 0x2, R3 ;  /* 0x00000002ff007819 */ /* 0x000fe20000011603 */
[----:B01----:R-:W-:Y:S01]  /*0fe0*/  IMAD.MOV.U32 R7, RZ, RZ, -0x1 ;  /* 0xffffffffff077424 */ /* 0x003fe200078e00ff */
[----:B------:R-:W-:Y:S01]  /*0ff0*/  SHF.R.U32.HI R4, RZ, 0x1, R4 ;  /* 0x00000001ff047819 */ /* 0x000fe20000011604 */
[----:B------:R-:W-:Y:S01]  /*1000*/  USHF.R.S32.HI UR5, URZ, 0x1f, UR4 ;  /* 0x0000001f3f057899 */ /* 0x000fe20008011404 */
[----:B------:R-:W0:Y:S01]  /*1010*/  LDC.64 R92, c[0x0][0x5c8] ;  /* 0x00017200ff5c7b82 */ /* 0x000e220000000a00 */
[----:B------:R-:W-:Y:S01]  /*1020*/  IMAD.SHL.U32 R5, R14, 0x40, RZ ;  /* 0x000000400e057824 */ /* 0x000fe200078e00ff */
[----:B------:R-:W-:Y:S01]  /*1030*/  LOP3.LUT R0, R0, 0x7, RZ, 0xc0, !PT ;  /* 0x0000000700007812 */ /* 0x000fe200078ec0ff */
[----:B------:R-:W-:Y:S01]  /*1040*/  ULEA.HI UR5, UR5, UR4, URZ, 0x6 ;  /* 0x0000000405057291 */ /* 0x000fe2000f8f303f */
[----:B------:R-:W-:Y:S01]  /*1050*/  LOP3.LUT R23, R4, 0x30, RZ, 0xc0, !PT ;  /* 0x0000003004177812 */ /* 0x000fe200078ec0ff */
[----:B------:R-:W-:Y:S01]  /*1060*/  IMAD.MOV.U32 R9, RZ, RZ, 0x1 ;  /* 0x00000001ff097424 */ /* 0x000fe200078e00ff */
[--C-:B------:R-:W-:Y:S01]  /*1070*/  LOP3.LUT R22, R5, 0x40, R0.reuse, 0xe2, !PT ;  /* 0x0000004005167812 */ /* 0x100fe200078ee200 */
[----:B------:R-:W-:Y:S01]  /*1080*/  USHF.R.S32.HI UR43, URZ, 0x6, UR5 ;  /* 0x000000063f2b7899 */ /* 0x000fe20008011405 */
[----:B------:R-:W1:Y:S01]  /*1090*/  LDC R95, c[0x0][0x600] ;  /* 0x00018000ff5f7b82 */ /* 0x000e620000000800 */
[-C--:B------:R-:W-:Y:S01]  /*10a0*/  IADD3 R5, RZ, -R23.reuse, -R0 ;  /* 0x80000017ff057210 */ /* 0x080fe20007ffe800 */
[----:B------:R-:W-:Y:S01]  /*10b0*/  IMAD.U32 R6, RZ, RZ, UR6 ;  /* 0x00000006ff067e24 */ /* 0x000fe2000f8e00ff */
[C---:B--2---:R-:W-:Y:S01]  /*10c0*/  LOP3.LUT R89, R3.reuse, 0x3, RZ, 0xc0, !PT ;  /* 0x0000000303597812 */ /* 0x044fe200078ec0ff */
[----:B------:R-:W-:Y:S01]  /*10d0*/  UISETP.LT.AND UP0, UPT, UR43, 0x1, UPT ;  /* 0x000000012b00788c */ /* 0x000fe2000bf01270 */
[----:B------:R-:W-:Y:S01]  /*10e0*/  LOP3.LUT R94, R3, 0x80, RZ, 0xc0, !PT ;  /* 0x00000080035e7812 */ /* 0x000fe200078ec0ff */
[----:B------:R-:W-:Y:S01]  /*10f0*/  IMAD R5, R14, -0x40, R5 ;  /* 0xffffffc00e057824 */ /* 0x000fe200078e0205 */
[----:B------:R-:W-:Y:S01]  /*1100*/  ULDC UR4, c[0x0][0x284] ;  /* 0x0000a10000047ab9 */ /* 0x000fe20000000800 */
[-C--:B---3--:R-:W-:Y:S01]  /*1110*/  SHF.L.U32 R7, R7, R90.reuse, RZ ;  /* 0x0000005a07077219 */ /* 0x088fe200000006ff */
[----:B------:R-:W-:Y:S01]  /*1120*/  USEL UR44, UR43, 0x1, UP0 ;  /* 0x000000012b2c7887 */ /* 0x000fe20008000000 */
[----:B------:R-:W-:Y:S01]  /*1130*/  LOP3.LUT R22, R22, R23, RZ, 0xfc, !PT ;  /* 0x0000001716167212 */ /* 0x000fe200078efcff */
[----:B------:R-:W-:Y:S01]  /*1140*/  IMAD R89, R89, -0x2, R6 ;  /* 0xfffffffe59597824 */ /* 0x000fe200078e0206 */
[----:B------:R-:W-:Y:S01]  /*1150*/  SHF.L.U32 R90, R9, R90, RZ ;  /* 0x0000005a095a7219 */ /* 0x000fe200000006ff */
[----:B------:R-:W-:Y:S01]  /*1160*/  VIADD R97, R5, UR4 ;  /* 0x0000000405617c36 */ /* 0x000fe20008000000 */
[----:B------:R-:W-:Y:S01]  /*1170*/  LOP3.LUT R98, R18, 0x1, RZ, 0xfc, !PT ;  /* 0x0000000112627812 */ /* 0x000fe200078efcff */
[----:B------:R-:W-:Y:S01]  /*1180*/  IMAD.MOV.U32 R23, RZ, RZ, RZ ;  /* 0x000000ffff177224 */ /* 0x000fe200078e00ff */
[C---:B0-----:R-:W-:Y:S01]  /*1190*/  SHF.L.U64.HI R91, R92.reuse, 0x3, R93 ;  /* 0x000000035c5b7819 */ /* 0x041fe2000001025d */
[----:B------:R-:W-:Y:S01]  /*11a0*/  IMAD.SHL.U32 R92, R92, 0x8, RZ ;  /* 0x000000085c5c7824 */ /* 0x000fe200078e00ff */
[----:B------:R-:W-:Y:S01]  /*11b0*/  SHF.R.U32.HI R94, RZ, 0x7, R94 ;  /* 0x00000007ff5e7819 */ /* 0x000fe2000001165e */
[----:B------:R-:W-:Y:S01]  /*11c0*/  IMAD.SHL.U32 R93, R3, 0x2, RZ ;  /* 0x00000002035d7824 */ /* 0x000fe200078e00ff */
[----:B------:R-:W-:Y:S01]  /*11d0*/  LOP3.LUT R96, RZ, R7, RZ, 0x33, !PT ;  /* 0x00000007ff607212 */ /* 0x000fe200078e33ff */
[----:B------:R-:W-:Y:S01]  /*11e0*/  UIADD3 UR44, UR43, -UR44, URZ ;  /* 0x8000002c2b2c7290 */ /* 0x000fe2000fffe03f */
[----:B------:R-:W-:Y:S01]  /*11f0*/  UMOV UR40, URZ ;  /* 0x0000003f00287c82 */ /* 0x000fe20008000000 */
[----:B-1----:R-:W-:Y:S01]  /*1200*/  VIADD R95, R95, 0xffffffff ;  /* 0xffffffff5f5f7836 */ /* 0x002fe20000000000 */
[----:B------:R-:W-:-:S09]  /*1210*/  UMOV UR41, URZ ;  /* 0x0000003f00297c82 */ /* 0x000fd20008000000 */
.L_x_158:
[----:B0-----:R-:W0:Y:S01]  /*1220*/  SHFL.IDX PT, R0, R94, RZ, 0x1f ;  /* 0x00001fff5e007589 */ /* 0x001e2200000e0000 */
[----:B-1----:R-:W1:Y:S01]  /*1230*/  S2UR UR7, SR_CgaCtaId ;  /* 0x00000000000779c3 */ /* 0x002e620000008800 */
[----:B------:R-:W-:Y:S01]  /*1240*/  UMOV UR6, 0x400 ;  /* 0x0000040000067882 */ /* 0x000fe20000000000 */
[----:B0-----:R-:W-:Y:S01]  /*1250*/  R2UR UR4, R0 ;  /* 0x00000000000472ca */ /* 0x001fe200000e0000 */
[----:B-1----:R-:W-:-:S12]  /*1260*/  ULEA UR46, UR7, UR6, 0x18 ;  /* 0x00000006072e7291 */ /* 0x002fd8000f8ec03f */
[----:B------:R-:W-:-:S04]  /*1270*/  ULEA.HI UR5, UR4, UR4, URZ, 0x1 ;  /* 0x0000000404057291 */ /* 0x000fc8000f8f083f */
[----:B------:R-:W-:-:S04]  /*1280*/  ULOP3.LUT UR5, UR5, 0x7fffe, URZ, 0xc0, !UPT ;  /* 0x0007fffe05057892 */ /* 0x000fc8000f8ec03f */
[----:B------:R-:W-:-:S03]  /*1290*/  UIADD3 UR5, UR4, -UR5, URZ ;  /* 0x8000000504057290 */ /* 0x000fc6000fffe03f */
[----:B------:R-:W-:Y:S01]  /*12a0*/  ULDC UR4, c[0x0][0x28c] ;  /* 0x0000a30000047ab9 */ /* 0x000fe20000000800 */
[----:B------:R-:W-:Y:S01]  /*12b0*/  ULEA UR5, UR5, UR46, 0xd ;  /* 0x0000002e05057291 */ /* 0x000fe2000f8e683f */
[----:B------:R-:W-:-:S03]  /*12c0*/  ISETP.LT.AND P0, PT, RZ, UR4, PT ;  /* 0x00000004ff007c0c */ /* 0x000fc6000bf01270 */
[----:B------:R-:W-:-:S04]  /*12d0*/  UIADD3 UR5, UR5, 0x180, URZ ;  /* 0x0000018005057890 */ /* 0x000fc8000fffe03f */
[----:B------:R-:W-:-:S04]  /*12e0*/  USHF.R.U32.HI UR5, URZ, 0x4, UR5 ;  /* 0x000000043f057899 */ /* 0x000fc80008011605 */
[----:B------:R-:W-:Y:S02]  /*12f0*/  ULOP3.LUT UR45, UR5, 0x3fff, URZ, 0xc0, !UPT ;  /* 0x00003fff052d7892 */ /* 0x000fe4000f8ec03f */
[----:B--2345:R-:W-:Y:S10]  /*1300*/  @P0 BRA `(.L_x_13) ;  /* 0x0000000000400947 */ /* 0x03cff40003800000 */
[----:B------:R-:W-:Y:S01]  /*1310*/  MOV R0, 0x0 ;  /* 0x0000000000007802 */ /* 0x000fe20000000f00 */
[----:B------:R-:W-:Y:S01]  /*1320*/  ULDC.64 UR4, c[0x4][0x68] ;  /* 0x01001a0000047ab9 */ /* 0x000fe20000000a00 */
[----:B------:R-:W-:Y:S01]  /*1330*/  ULDC.64 UR6, c[0x4][0x8] ;  /* 0x0100020000067ab9 */ /* 0x000fe20000000a00 */
[----:B------:R-:W-:Y:S01]  /*1340*/  IMAD.U32 R4, RZ, RZ, UR4 ;  /* 0x00000004ff047e24 */ /* 0x000fe2000f8e00ff */
[----:B------:R0:W1:Y:S01]  /*1350*/  LDC.64 R14, c[0x4][R0] ;  /* 0x01000000000e7b82 */ /* 0x0000620000000a00 */
[----:B------:R-:W-:Y:S01]  /*1360*/  IMAD.U32 R5, RZ, RZ, UR5 ;  /* 0x00000005ff057e24 */ /* 0x000fe2000f8e00ff */
[----:B------:R-:W-:Y:S01]  /*1370*/  ULDC.64 UR4, c[0x4][0x70] ;  /* 0x01001c0000047ab9 */ /* 0x000fe20000000a00 */
[----:B------:R-:W-:Y:S02]  /*1380*/  IMAD.U32 R10, RZ, RZ, UR6 ;  /* 0x00000006ff0a7e24 */ /* 0x000fe4000f8e00ff */
[----:B------:R-:W-:Y:S02]  /*1390*/  IMAD.U32 R6, RZ, RZ, UR4 ;  /* 0x00000004ff067e24 */ /* 0x000fe4000f8e00ff */
[----:B------:R-:W-:-:S02]  /*13a0*/  IMAD.U32 R7, RZ, RZ, UR5 ;  /* 0x00000005ff077e24 */ /* 0x000fc4000f8e00ff */
[----:B------:R-:W-:Y:S02]  /*13b0*/  IMAD.U32 R11, RZ, RZ, UR7 ;  /* 0x00000007ff0b7e24 */ /* 0x000fe4000f8e00ff */
[----:B------:R-:W-:Y:S02]  /*13c0*/  IMAD.MOV.U32 R8, RZ, RZ, 0x1e1 ;  /* 0x000001e1ff087424 */ /* 0x000fe400078e00ff */
[----:B------:R-:W-:Y:S02]  /*13d0*/  IMAD.MOV.U32 R12, RZ, RZ, 0x1 ;  /* 0x00000001ff0c7424 */ /* 0x000fe400078e00ff */
[----:B0-----:R-:W-:-:S07]  /*13e0*/  IMAD.MOV.U32 R13, RZ, RZ, RZ ;  /* 0x000000ffff0d7224 */ /* 0x001fce00078e00ff */
[----:B------:R-:W-:-:S07]  /*13f0*/  LEPC R20, `(.L_x_13) ;  /* 0x000000001014794e */ /* 0x000fce0000000000 */
[----:B-1---5:R-:W-:Y:S05]  /*1400*/  CALL.ABS.NOINC R14 ;  /* 0x000000000e007343 */ /* 0x022fea0003c00000 */
.L_x_13:
[----:B------:R-:W-:-:S13]  /*1410*/  ISETP.NE.AND P0, PT, R98, 0x3, PT ;  /* 0x000000036200780c */ /* 0x000fda0003f05270 */
[----:B------:R-:W-:Y:S05]  /*1420*/  @!P0 BRA `(.L_x_14) ;  /* 0x0000000000048947 */ /* 0x000fea0003800000 */
[----:B------:R-:W-:Y:S01]  /*1430*/  BPT.TRAP 0x1 ;  /* 0x000000040000795c */ /* 0x000fe20000300000 */
.L_x_14:
[----:B------:R-:W-:Y:S02]  /*1440*/  IMAD.U32 R3, RZ, RZ, UR41 ;  /* 0x00000029ff037e24 */ /* 0x000fe4000f8e00ff */
[----:B------:R-:W-:-:S03]  /*1450*/  IMAD.U32 R0, RZ, RZ, UR40 ;  /* 0x00000028ff007e24 */ /* 0x000fc6000f8e00ff */
[----:B------:R-:W-:Y:S02]  /*1460*/  LEA R3, R3, UR46, 0x3 ;  /* 0x0000002e03037c11 */ /* 0x000fe4000f8e18ff */
[----:B------:R-:W-:-:S04]  /*1470*/  SHF.L.U32 R0, R0, 0x1f, RZ ;  /* 0x0000001f00007819 */ /* 0x000fc800000006ff */
[----:B------:R0:W1:Y:S01]  /*1480*/  SYNCS.PHASECHK.TRANS64.TRYWAIT P1, [R3+URZ], R0 ;  /* 0x00000000030075a7 */ /* 0x000062000802017f */
[----:B------:R-:W-:Y:S05]  /*1490*/  @!P0 BRA `(.L_x_15) ;  /* 0x0000000000048947 */ /* 0x000fea0003800000 */
[----:B------:R-:W-:Y:S01]  /*14a0*/  BPT.TRAP 0x1 ;  /* 0x000000040000795c */ /* 0x000fe20000300000 */
.L_x_15:
[----:B------:R-:W-:-:S05]  /*14b0*/  IMAD.U32 R4, RZ, RZ, UR44 ;  /* 0x0000002cff047e24 */ /* 0x000fca000f8e00ff */
[----:B------:R-:W-:Y:S01]  /*14c0*/  ISETP.GE.AND P2, PT, R4, 0x1, PT ;  /* 0x000000010400780c */ /* 0x000fe20003f46270 */
[----:B-1----:R-:W-:-:S12]  /*14d0*/  @P1 BRA `(.L_x_16) ;  /* 0x0000000000081947 */ /* 0x002fd80003800000 */
[----:B------:R-:W1:Y:S02]  /*14e0*/  SYNCS.PHASECHK.TRANS64.TRYWAIT P1, [R3+URZ], R0 ;  /* 0x00000000030075a7 */ /* 0x000e64000802017f */
[----:B-1----:R-:W-:Y:S05]  /*14f0*/  @!P1 BRA `(.L_x_17) ;  /* 0x00000068002c9947 */ /* 0x002fea0003800000 */
.L_x_16:
[----:B------:R-:W-:Y:S05]  /*1500*/  WARPSYNC.ALL ;  /* 0x0000000000007948 */ /* 0x000fea0003800000 */
[----:B------:R-:W-:Y:S01]  /*1510*/  UIADD3 UR4, UR46, 0x1c180, URZ ;  /* 0x0001c1802e047890 */ /* 0x000fe2000fffe03f */
[----:B------:R-:W-:Y:S01]  /*1520*/  WARPGROUP.ARRIVE ;  /* 0x00000000000079c5 */ /* 0x000fe20000000000 */
[----:B------:R-:W-:Y:S02]  /*1530*/  ULEA UR5, UR41, UR45, 0xa ;  /* 0x0000002d29057291 */ /* 0x000fe4000f8e503f */
[----:B------:R-:W-:Y:S01]  /*1540*/  USHF.R.U32.HI UR4, URZ, 0x4, UR4 ;  /* 0x000000043f047899 */ /* 0x000fe20008011604 */
[----:B------:R-:W-:Y:S01]  /*1550*/  UMOV UR9, 0x40000040 ;  /* 0x4000004000097882 */ /* 0x000fe20000000000 */
[----:B------:R-:W-:-:S02]  /*1560*/  UMOV UR11, 0x40000040 ;  /* 0x40000040000b7882 */ /* 0x000fc40000000000 */
[----:B------:R-:W-:Y:S01]  /*1570*/  ULOP3.LUT UR4, UR4, 0x3fff, URZ, 0xc0, !UPT ;  /* 0x00003fff04047892 */ /* 0x000fe2000f8ec03f */
[----:B------:R-:W-:-:S03]  /*1580*/  UMOV UR8, UR5 ;  /* 0x0000000500087c82 */ /* 0x000fc60008000000 */
[----:B------:R-:W-:-:S04]  /*1590*/  ULOP3.LUT UR4, UR4, 0x10000, URZ, 0xfc, !UPT ;  /* 0x0001000004047892 */ /* 0x000fc8000f8efc3f */
[----:B------:R-:W-:-:S07]  /*15a0*/  ULEA UR6, UR41, UR4, 0xa ;  /* 0x0000000429067291 */ /* 0x000fce000f8e503f */
[----:B------:R-:W-:Y:S02]  /*15b0*/  UMOV UR10, UR6 ;  /* 0x00000006000a7c82 */ /* 0x000fe40008000000 */
[----:B------:R-:W-:Y:S01]  /*15c0*/  HGMMA.64x128x16.F32 R24, gdesc[UR8].tnspA, RZ, !UPT, gsb0 ;  /* 0x21e00000081879f0 */ /* 0x000fe2000c0008ff */
[----:B------:R-:W-:Y:S02]  /*15d0*/  UIADD3 UR8, UR5, 0x80, URZ ;  /* 0x0000008005087890 */ /* 0x000fe4000fffe03f */
[----:B------:R-:W-:Y:S01]  /*15e0*/  UIADD3 UR10, UR6, 0x2, URZ ;  /* 0x00000002060a7890 */ /* 0x000fe2000fffe03f */
[----:B------:R-:W-:Y:S01]  /*15f0*/  UMOV UR9, 0x40000040 ;  /* 0x4000004000097882 */ /* 0x000fe20000000000 */
[----:B------:R-:W-:Y:S01]  /*1600*/  UMOV UR11, 0x40000040 ;  /* 0x40000040000b7882 */ /* 0x000fe20000000000 */
[----:B------:R-:W-:Y:S02]  /*1610*/  WARPGROUP.DEPBAR.LE gsb0, 0x0 ;  /* 0x00008000000079c5 */ /* 0x000fe40000010000 */
[----:B------:R-:W-:-:S06]  /*1620*/  WARPGROUP.ARRIVE ;  /* 0x00000000000079c5 */ /* 0x000fcc0000000000 */
[----:B------:R-:W-:Y:S01]  /*1630*/  HGMMA.64x128x16.F32 R24, gdesc[UR8].tnspA, R24, gsb0 ;  /* 0x21e00000081879f0 */ /* 0x000fe20008000818 */
        /* <DEDUP_REMOVED lines=13> */
[----:B------:R-:W-:Y:S03]  /*1710*/  HGMMA.64x128x16.F32 R24, gdesc[UR8].tnspA, R24, gsb0 ;  /* 0x21e00000081879f0 */ /* 0x000fe60008000818 */
[----:B------:R-:W-:Y:S02]  /*1720*/  WARPGROUP.DEPBAR.LE gsb0, 0x0 ;  /* 0x00008000000079c5 */ /* 0x000fe40000010000 */
[----:B------:R-:W-:Y:S05]  /*1730*/  @!P2 BRA `(.L_x_18) ;  /* 0x00000004001ca947 */ /* 0x000fea0003800000 */
[----:B------:R-:W-:Y:S01]  /*1740*/  UIADD3 UR5, UR41, 0x1, URZ ;  /* 0x0000000129057890 */ /* 0x000fe2000fffe03f */
[----:B01----:R-:W-:-:S03]  /*1750*/  IMAD.U32 R0, RZ, RZ, UR44 ;  /* 0x0000002cff007e24 */ /* 0x003fc6000f8e00ff */
[----:B------:R-:W-:-:S04]  /*1760*/  UISETP.NE.AND UP0, UPT, UR5, 0x7, UPT ;  /* 0x000000070500788c */ /* 0x000fc8000bf05270 */
[----:B------:R-:W-:Y:S02]  /*1770*/  USEL UR6, URZ, 0x1, UP0 ;  /* 0x000000013f067887 */ /* 0x000fe40008000000 */
[----:B------:R-:W-:Y:S02]  /*1780*/  USEL UR5, UR5, URZ, UP0 ;  /* 0x0000003f05057287 */ /* 0x000fe40008000000 */
[----:B------:R-:W-:-:S06]  /*1790*/  ULOP3.LUT UR6, UR40, UR6, URZ, 0x3c, !UPT ;  /* 0x0000000628067292 */ /* 0x000fcc000f8e3c3f */
[----:B------:R-:W-:Y:S01]  /*17a0*/  IMAD.U32 R5, RZ, RZ, UR6 ;  /* 0x00000006ff057e24 */ /* 0x000fe2000f8e00ff */
[----:B------:R-:W-:-:S06]  /*17b0*/  UMOV UR6, UR41 ;  /* 0x0000002900067c82 */ /* 0x000fcc0008000000 */
.L_x_25:
[----:B01----:R-:W-:Y:S05]  /*17c0*/  @!P0 BRA `(.L_x_19) ;  /* 0x0000000000048947 */ /* 0x003fea0003800000 */
[----:B------:R-:W-:Y:S01]  /*17d0*/  BPT.TRAP 0x1 ;  /* 0x000000040000795c */ /* 0x000fe20000300000 */
.L_x_19:
[----:B------:R-:W0:Y:S01]  /*17e0*/  S2UR UR8, SR_CgaCtaId ;  /* 0x00000000000879c3 */ /* 0x000e220000008800 */
[----:B------:R-:W-:Y:S01]  /*17f0*/  UMOV UR7, 0x400 ;  /* 0x0000040000077882 */ /* 0x000fe20000000000 */
[----:B------:R-:W-:Y:S01]  /*1800*/  SHF.L.U32 R3, R5, 0x1f, RZ ;  /* 0x0000001f05037819 */ /* 0x000fe200000006ff */
[----:B0-----:R-:W-:-:S04]  /*1810*/  ULEA UR13, UR8, UR7, 0x18 ;  /* 0x00000007080d7291 */ /* 0x001fc8000f8ec03f */
[----:B------:R-:W-:-:S09]  /*1820*/  ULEA UR7, UR5, UR13, 0x3 ;  /* 0x0000000d05077291 */ /* 0x000fd2000f8e183f */
[----:B------:R0:W1:Y:S01]  /*1830*/  SYNCS.PHASECHK.TRANS64.TRYWAIT P1, [UR7], R3 ;  /* 0x00000003ff0075a7 */ /* 0x0000620008020147 */
[----:B------:R-:W-:Y:S05]  /*1840*/  @!P0 BRA `(.L_x_20) ;  /* 0x0000000000048947 */ /* 0x000fea0003800000 */
[----:B------:R-:W-:Y:S01]  /*1850*/  BPT.TRAP 0x1 ;  /* 0x000000040000795c */ /* 0x000fe20000300000 */
.L_x_20:
[----:B-1----:R-:W-:Y:S05]  /*1860*/  @P1 BRA `(.L_x_21) ;  /* 0x0000000000081947 */ /* 0x002fea0003800000 */
[----:B------:R-:W1:Y:S02]  /*1870*/  SYNCS.PHASECHK.TRANS64.TRYWAIT P1, [UR7], R3 ;  /* 0x00000003ff0075a7 */ /* 0x000e640008020147 */
[----:B-1----:R-:W-:Y:S05]  /*1880*/  @!P1 BRA `(.L_x_22) ;  /* 0x00000064005c9947 */ /* 0x002fea0003800000 */
.L_x_21:
[----:B------:R-:W-:Y:S01]  /*1890*/  ULEA UR7, UR5, UR45, 0xa ;  /* 0x0000002d05077291 */ /* 0x000fe2000f8e503f */
[----:B------:R-:W-:Y:S01]  /*18a0*/  WARPGROUP.ARRIVE ;  /* 0x00000000000079c5 */ /* 0x000fe20000000000 */
[----:B------:R-:W-:Y:S01]  /*18b0*/  ULEA UR12, UR5, UR4, 0xa ;  /* 0x00000004050c7291 */ /* 0x000fe2000f8e503f */
[----:B------:R-:W-:Y:S01]  /*18c0*/  UMOV UR9, 0x40000040 ;  /* 0x4000004000097882 */ /* 0x000fe20000000000 */
[----:B------:R-:W-:-:S03]  /*18d0*/  UMOV UR11, 0x40000040 ;  /* 0x40000040000b7882 */ /* 0x000fc60000000000 */
[----:B------:R-:W-:Y:S02]  /*18e0*/  UMOV UR8, UR7 ;  /* 0x0000000700087c82 */ /* 0x000fe40008000000 */
[----:B------:R-:W-:Y:S02]  /*18f0*/  UMOV UR10, UR12 ;  /* 0x0000000c000a7c82 */ /* 0x000fe40008000000 */
[----:B------:R-:W-:Y:S01]  /*1900*/  HGMMA.64x128x16.F32 R24, gdesc[UR8].tnspA, R24, gsb0 ;  /* 0x21e00000081879f0 */ /* 0x000fe20008000818 */
[----:B------:R-:W-:Y:S02]  /*1910*/  UIADD3 UR8, UR7, 0x80, URZ ;  /* 0x0000008007087890 */ /* 0x000fe4000fffe03f */
[----:B------:R-:W-:Y:S01]  /*1920*/  UIADD3 UR10, UR12, 0x2, URZ ;  /* 0x000000020c0a7890 */ /* 0x000fe2000fffe03f */
[----:B------:R-:W-:Y:S01]  /*1930*/  UMOV UR9, 0x40000040 ;  /* 0x4000004000097882 */ /* 0x000fe20000000000 */
[----:B------:R-:W-:Y:S01]  /*1940*/  UMOV UR11, 0x40000040 ;  /* 0x40000040000b7882 */ /* 0x000fe20000000000 */
[----:B------:R-:W-:-:S02]  /*1950*/  WARPGROUP.DEPBAR.LE gsb0, 0x0 ;  /* 0x00008000000079c5 */ /* 0x000fc40000010000 */
        /* <DEDUP_REMOVED lines=18> */
[----:B------:R-:W-:Y:S01]  /*1a80*/  BPT.TRAP 0x1 ;  /* 0x000000040000795c */ /* 0x000fe20000300000 */
.L_x_23:
[----:B------:R-:W-:Y:S01]  /*1a90*/  ULEA UR7, UR6, UR13, 0x3 ;  /* 0x0000000d06077291 */ /* 0x000fe2000f8e183f */
[----:B------:R-:W-:-:S03]  /*1aa0*/  ISETP.GT.U32.AND P1, PT, R18, 0x1, PT ;  /* 0x000000011200780c */ /* 0x000fc60003f24070 */
[----:B------:R-:W-:-:S04]  /*1ab0*/  UIADD3 UR7, UR7, 0x38, URZ ;  /* 0x0000003807077890 */ /* 0x000fc8000fffe03f */
[----:B------:R-:W-:-:S09]  /*1ac0*/  UPRMT UR7, URZ, 0x654, UR7 ;  /* 0x000006543f077896 */ /* 0x000fd20008000007 */
[----:B------:R-:W-:Y:S01]  /*1ad0*/  SYNCS.ARRIVE.TRANS64.RED.A1T0 RZ, [UR7], RZ ;  /* 0x000000ffffff79a7 */ /* 0x000fe20008100407 */
[----:B------:R-:W-:Y:S05]  /*1ae0*/  @P1 BRA `(.L_x_24) ;  /* 0x0000000000041947 */ /* 0x000fea0003800000 */
[----:B------:R-:W-:Y:S01]  /*1af0*/  BPT.TRAP 0x1 ;  /* 0x000000040000795c */ /* 0x000fe20000300000 */
.L_x_24:
[----:B------:R-:W-:Y:S01]  /*1b00*/  UIADD3 UR5, UR5, 0x1, URZ ;  /* 0x0000000105057890 */ /* 0x000fe2000fffe03f */
[C---:B------:R-:W-:Y:S01]  /*1b10*/  ISETP.GT.AND P1, PT, R0.reuse, 0x1, PT ;  /* 0x000000010000780c */ /* 0x040fe20003f24270 */
[----:B------:R-:W-:Y:S01]  /*1b20*/  UIADD3 UR6, UR6, 0x1, URZ ;  /* 0x0000000106067890 */ /* 0x000fe2000fffe03f */
[----:B------:R-:W-:Y:S01]  /*1b30*/  VIADD R0, R0, 0xffffffff ;  /* 0xffffffff00007836 */ /* 0x000fe20000000000 */
[----:B------:R-:W-:Y:S02]  /*1b40*/  UISETP.NE.AND UP0, UPT, UR5, 0x7, UPT ;  /* 0x000000070500788c */ /* 0x000fe4000bf05270 */
[----:B------:R-:W-:Y:S02]  /*1b50*/  UISETP.NE.AND UP1, UPT, UR6, 0x7, UPT ;  /* 0x000000070600788c */ /* 0x000fe4000bf25270 */
[----:B------:R-:W-:Y:S02]  /*1b60*/  USEL UR7, URZ, 0x1, UP0 ;  /* 0x000000013f077887 */ /* 0x000fe40008000000 */
[----:B------:R-:W-:-:S02]  /*1b70*/  USEL UR5, UR5, URZ, UP0 ;  /* 0x0000003f05057287 */ /* 0x000fc40008000000 */
[----:B------:R-:W-:Y:S02]  /*1b80*/  USEL UR6, UR6, URZ, UP1 ;  /* 0x0000003f06067287 */ /* 0x000fe40008800000 */
[----:B------:R-:W-:Y:S01]  /*1b90*/  LOP3.LUT R5, R5, UR7, RZ, 0x3c, !PT ;  /* 0x0000000705057c12 */ /* 0x000fe2000f8e3cff */
[----:B------:R-:W-:Y:S09]  /*1ba0*/  @P1 BRA `(.L_x_25) ;  /* 0xfffffffc00041947 */ /* 0x000ff2000383ffff */
.L_x_18:
[----:B01----:R-:W0:Y:S02]  /*1bb0*/  LDC R0, c[0x0][0x28c] ;  /* 0x0000a300ff007b82 */ /* 0x003e240000000800 */
[----:B0-----:R-:W-:-:S13]  /*1bc0*/  ISETP.GE.AND P1, PT, R0, 0x1, PT ;  /* 0x000000010000780c */ /* 0x001fda0003f26270 */
[----:B------:R-:W-:Y:S05]  /*1bd0*/  @!P1 BRA `(.L_x_26) ;  /* 0x0000000000489947 */ /* 0x000fea0003800000 */
[----:B------:R-:W-:Y:S05]  /*1be0*/  @!P0 BRA `(.L_x_27) ;  /* 0x0000000000048947 */ /* 0x000fea0003800000 */
[----:B------:R-:W-:Y:S01]  /*1bf0*/  BPT.TRAP 0x1 ;  /* 0x000000040000795c */ /* 0x000fe20000300000 */
.L_x_27:
[----:B------:R-:W0:Y:S01]  /*1c00*/  S2UR UR7, SR_CgaCtaId ;  /* 0x00000000000779c3 */ /* 0x000e220000008800 */
[----:B------:R-:W-:Y:S01]  /*1c10*/  UIADD3 UR6, UR44, UR41, URZ ;  /* 0x000000292c067290 */ /* 0x000fe2000fffe03f */
[----:B------:R-:W-:-:S03]  /*1c20*/  ISETP.GT.U32.AND P0, PT, R18, 0x1, PT ;  /* 0x000000011200780c */ /* 0x000fc60003f04070 */
[----:B------:R-:W-:-:S04]  /*1c30*/  UIMAD.WIDE.U32 UR4, UR6, 0x24924925, URZ ;  /* 0x24924925060478a5 */ /* 0x000fc8000f8e003f */
[----:B------:R-:W-:-:S04]  /*1c40*/  UIADD3 UR4, UR6, -UR5, URZ ;  /* 0x8000000506047290 */ /* 0x000fc8000fffe03f */
[----:B------:R-:W-:-:S03]  /*1c50*/  ULEA.HI UR4, UR4, UR5, URZ, 0x1f ;  /* 0x0000000504047291 */ /* 0x000fc6000f8ff83f */
[----:B------:R-:W-:Y:S01]  /*1c60*/  UMOV UR5, 0x400 ;  /* 0x0000040000057882 */ /* 0x000fe20000000000 */
[----:B------:R-:W-:-:S04]  /*1c70*/  USHF.R.U32.HI UR4, URZ, 0x2, UR4 ;  /* 0x000000023f047899 */ /* 0x000fc80008011604 */
[----:B------:R-:W-:Y:S02]  /*1c80*/  UIMAD UR4, UR4, -0x7, UR6 ;  /* 0xfffffff9040478a4 */ /* 0x000fe4000f8e0206 */
[----:B0-----:R-:W-:-:S04]  /*1c90*/  ULEA UR5, UR7, UR5, 0x18 ;  /* 0x0000000507057291 */ /* 0x001fc8000f8ec03f */
[----:B------:R-:W-:-:S04]  /*1ca0*/  ULEA UR4, UR4, UR5, 0x3 ;  /* 0x0000000504047291 */ /* 0x000fc8000f8e183f */
[----:B------:R-:W-:-:S04]  /*1cb0*/  UIADD3 UR4, UR4, 0x38, URZ ;  /* 0x0000003804047890 */ /* 0x000fc8000fffe03f */
[----:B------:R-:W-:-:S09]  /*1cc0*/  UPRMT UR4, URZ, 0x654, UR4 ;  /* 0x000006543f047896 */ /* 0x000fd20008000004 */
[----:B------:R-:W-:Y:S01]  /*1cd0*/  SYNCS.ARRIVE.TRANS64.RED.A1T0 RZ, [UR4], RZ ;  /* 0x000000ffffff79a7 */ /* 0x000fe20008100404 */
[----:B------:R-:W-:Y:S05]  /*1ce0*/  @P0 BRA `(.L_x_26) ;  /* 0x0000000000040947 */ /* 0x000fea0003800000 */
[----:B------:R-:W-:Y:S01]  /*1cf0*/  BPT.TRAP 0x1 ;  /* 0x000000040000795c */ /* 0x000fe20000300000 */
.L_x_26:
[----:B------:R-:W-:Y:S01]  /*1d00*/  UISETP.GE.U32.AND UP1, UPT, UR43, 0x7, UPT ;  /* 0x000000072b00788c */ /* 0x000fe2000bf26070 */
[----:B------:R-:W-:Y:S01]  /*1d10*/  IMAD.SHL.U32 R6, R100, 0x80, RZ ;  /* 0x0000008064067824 */ /* 0x000fe200078e00ff */
[----:B------:R-:W-:Y:S01]  /*1d20*/  UIADD3 UR41, UR43, UR41, URZ ;  /* 0x000000292b297290 */ /* 0x000fe2000fffe03f */
[----:B------:R-:W-:Y:S01]  /*1d30*/  SHF.R.S32.HI R11, RZ, 0x1f, R99 ;  /* 0x0000001fff0b7819 */ /* 0x000fe20000011463 */
[----:B------:R-:W-:Y:S01]  /*1d40*/  ULDC UR10, c[0x0][0x288] ;  /* 0x0000a200000a7ab9 */ /* 0x000fe20000000800 */
[----:B------:R-:W-:Y:S01]  /*1d50*/  IMAD.SHL.U32 R10, R101, 0x80, RZ ;  /* 0x00000080650a7824 */ /* 0x000fe200078e00ff */
[C---:B------:R-:W-:Y:S01]  /*1d60*/  LOP3.LUT R8, R6.reuse, 0x6, R93, 0xf8, !PT ;  /* 0x0000000606087812 */ /* 0x040fe200078ef85d */
[----:B------:R-:W-:Y:S01]  /*1d70*/  UISETP.GT.U32.AND UP0, UPT, UR41, 0x6, UPT ;  /* 0x000000062900788c */ /* 0x000fe2000bf04070 */
[----:B------:R-:W-:Y:S01]  /*1d80*/  ISETP.GE.AND P0, PT, R6, UR10, PT ;  /* 0x0000000a06007c0c */ /* 0x000fe2000bf06270 */
[----:B------:R-:W-:Y:S01]  /*1d90*/  ULDC.64 UR6, c[0x0][0x5d0] ;  /* 0x0001740000067ab9 */ /* 0x000fe20000000a00 */
[----:B------:R-:W-:Y:S01]  /*1da0*/  ULDC UR11, c[0x0][0x284] ;  /* 0x0000a100000b7ab9 */ /* 0x000fe20000000800 */
[----:B------:R-:W-:Y:S01]  /*1db0*/  @UP1 UIMAD.WIDE.U32 UR4, UR41, 0x24924925, URZ ;  /* 0x24924925290418a5 */ /* 0x000fe2000f8e003f */
[----:B------:R-:W-:Y:S01]  /*1dc0*/  SHF.R.S32.HI R9, RZ, 0x1f, R8 ;  /* 0x0000001fff097819 */ /* 0x000fe20000011408 */
[----:B------:R-:W-:Y:S01]  /*1dd0*/  IMAD R0, R11, UR6, RZ ;  /* 0x000000060b007c24 */ /* 0x000fe2000f8e02ff */
[----:B------:R-:W-:Y:S01]  /*1de0*/  UISETP.LT.U32.AND UP0, UPT, UR43, 0x7, UP0 ;  /* 0x000000072b00788c */ /* 0x000fe20008701070 */
[----:B------:R-:W-:Y:S01]  /*1df0*/  ISETP.GE.OR P0, PT, R10, UR11, P0 ;  /* 0x0000000b0a007c0c */ /* 0x000fe20008706670 */
[----:B------:R-:W-:Y:S01]  /*1e00*/  @UP1 UIADD3 UR4, UR41, -UR5, URZ ;  /* 0x8000000529041290 */ /* 0x000fe2000fffe03f */
[C---:B------:R-:W-:Y:S01]  /*1e10*/  IMAD R3, R99.reuse, UR7, R0 ;  /* 0x0000000763037c24 */ /* 0x040fe2000f8e0200 */
[----:B------:R-:W-:Y:S01]  /*1e20*/  ULDC.64 UR8, c[0x0][0x5c8] ;  /* 0x0001720000087ab9 */ /* 0x000fe20000000a00 */
[----:B------:R-:W-:Y:S01]  /*1e30*/  IMAD.WIDE.U32 R4, R99, UR6, R8 ;  /* 0x0000000663047c25 */ /* 0x000fe2000f8e0008 */
[----:B------:R-:W-:-:S02]  /*1e40*/  USEL UR6, URZ, 0x1, !UP0 ;  /* 0x000000013f067887 */ /* 0x000fc4000c000000 */
[----:B------:R-:W-:Y:S01]  /*1e50*/  @UP1 ULEA.HI UR4, UR4, UR5, URZ, 0x1f ;  /* 0x0000000504041291 */ /* 0x000fe2000f8ff83f */
[----:B------:R-:W-:Y:S01]  /*1e60*/  IMAD.WIDE R100, R101, 0x80, R22 ;  /* 0x0000008065647825 */ /* 0x000fe200078e0216 */
[----:B------:R-:W-:Y:S02]  /*1e70*/  ULOP3.LUT UR40, UR40, UR6, URZ, 0x3c, !UPT ;  /* 0x0000000628287292 */ /* 0x000fe4000f8e3c3f */
[----:B------:R-:W-:Y:S01]  /*1e80*/  @UP1 USHF.R.U32.HI UR4, URZ, 0x2, UR4 ;  /* 0x000000023f041899 */ /* 0x000fe20008011604 */
[----:B------:R-:W-:Y:S02]  /*1e90*/  IMAD.IADD R5, R5, 0x1, R3 ;  /* 0x0000000105057824 */ /* 0x000fe400078e0203 */
[----:B------:R-:W-:Y:S01]  /*1ea0*/  IMAD R3, R101, UR8, RZ ;  /* 0x0000000865037c24 */ /* 0x000fe2000f8e02ff */
[----:B------:R-:W-:Y:S01]  /*1eb0*/  @UP1 ULOP3.LUT UR40, UR40, 0x1, UR4, 0x78, !UPT ;  /* 0x0000000128281892 */ /* 0x000fe2000f8e7804 */
[----:B------:R-:W-:-:S04]  /*1ec0*/  IMAD.WIDE.U32 R102, R100, UR8, R4 ;  /* 0x0000000864667c25 */ /* 0x000fc8000f8e0004 */
[----:B------:R-:W-:Y:S02]  /*1ed0*/  IMAD R7, R100, UR9, R3 ;  /* 0x0000000964077c24 */ /* 0x000fe4000f8e0203 */
[----:B------:R-:W-:Y:S01]  /*1ee0*/  IMAD.MOV.U32 R0, RZ, RZ, -0x1 ;  /* 0xffffffffff007424 */ /* 0x000fe200078e00ff */
[----:B------:R-:W-:Y:S06]  /*1ef0*/  @P0 BRA `(.L_x_28) ;  /* 0x00000040001c0947 */ /* 0x000fec0003800000 */
[----:B-----5:R-:W-:Y:S01]  /*1f00*/  FSETP.NEU.AND P0, PT, R88, RZ, PT ;  /* 0x000000ff5800720b */ /* 0x020fe20003f0d000 */
[----:B------:R-:W-:Y:S01]  /*1f10*/  IMAD.IADD R4, R89, 0x1, -R6 ;  /* 0x0000000159047824 */ /* 0x000fe200078e0a06 */
[----:B------:R-:W-:Y:S01]  /*1f20*/  BSSY B0, `(.L_x_28) ;  /* 0x0000404000007945 */ /* 0x000fe20003800000 */
[----:B------:R-:W-:Y:S02]  /*1f30*/  IMAD.IADD R3, R97, 0x1, -R10 ;  /* 0x0000000161037824 */ /* 0x000fe400078e0a0a */
[----:B------:R-:W-:Y:S01]  /*1f40*/  IMAD.IADD R113, R103, 0x1, R7 ;  /* 0x0000000167717824 */ /* 0x000fe200078e0207 */
[----:B------:R-:W-:-:S04]  /*1f50*/  ISETP.GT.AND P2, PT, R4, RZ, PT ;  /* 0x000000ff0400720c */ /* 0x000fc80003f44270 */
[----:B------:R-:W-:-:S03]  /*1f60*/  ISETP.GT.AND P1, PT, R3, RZ, P2 ;  /* 0x000000ff0300720c */ /* 0x000fc60001724270 */
[----:B------:R-:W-:Y:S10]  /*1f70*/  @!P0 BRA `(.L_x_29) ;  /* 0x0000002c00288947 */ /* 0x000ff40003800000 */
[----:B------:R-:W0:Y:S01]  /*1f80*/  LDC.64 R106, c[0x0][0x5b8] ;  /* 0x00016e00ff6a7b82 */ /* 0x000e220000000a00 */
[----:B------:R-:W-:-:S07]  /*1f90*/  ULDC.64 UR4, c[0x0][0x5c0] ;  /* 0x0001700000047ab9 */ /* 0x000fce0000000a00 */
[----:B------:R-:W1:Y:S08]  /*1fa0*/  LDC.64 R108, c[0x0][0x5b0] ;  /* 0x00016c00ff6c7b82 */ /* 0x000e700000000a00 */
[----:B------:R-:W2:Y:S01]  /*1fb0*/  LDC.64 R110, c[0x0][0x5a8] ;  /* 0x00016a00ff6e7b82 */ /* 0x000ea20000000a00 */
[-C--:B0-----:R-:W-:Y:S02]  /*1fc0*/  IMAD R6, R11, R106.reuse, RZ ;  /* 0x0000006a0b067224 */ /* 0x081fe400078e02ff */
[----:B------:R-:W-:-:S04]  /*1fd0*/  IMAD.WIDE.U32 R104, R99, R106, R8 ;  /* 0x0000006a63687225 */ /* 0x000fc800078e0008 */
[----:B------:R-:W-:Y:S02]  /*1fe0*/  IMAD R103, R99, R107, R6 ;  /* 0x0000006b63677224 */ /* 0x000fe400078e0206 */
[-C--:B-1----:R-:W-:Y:S02]  /*1ff0*/  IMAD R5, R101, R108.reuse, RZ ;  /* 0x0000006c65057224 */ /* 0x082fe400078e02ff */
[----:B------:R-:W-:Y:S02]  /*2000*/  IMAD.IADD R13, R105, 0x1, R103 ;  /* 0x00000001690d7824 */ /* 0x000fe400078e0267 */
[----:B------:R-:W-:Y:S02]  /*2010*/  IMAD.MOV.U32 R12, RZ, RZ, R104 ;  /* 0x000000ffff0c7224 */ /* 0x000fe400078e0068 */
[C---:B------:R-:W-:Y:S02]  /*2020*/  IMAD R107, R100.reuse, R109, R5 ;  /* 0x0000006d646b7224 */ /* 0x040fe400078e0205 */
[----:B------:R-:W-:-:S04]  /*2030*/  IMAD.WIDE.U32 R6, R100, R108, R12 ;  /* 0x0000006c64067225 */ /* 0x000fc800078e000c */
[----:B------:R-:W-:Y:S01]  /*2040*/  IMAD.IADD R5, R7, 0x1, R107 ;  /* 0x0000000107057824 */ /* 0x000fe200078e026b */
[----:B--2---:R-:W-:-:S04]  /*2050*/  LEA R14, P0, R6, R110, 0x1 ;  /* 0x0000006e060e7211 */ /* 0x004fc800078008ff */
[----:B------:R-:W-:-:S05]  /*2060*/  LEA.HI.X R15, R6, R111, R5, 0x1, P0 ;  /* 0x0000006f060f7211 */ /* 0x000fca00000f0c05 */
[----:B------:R0:W2:Y:S01]  /*2070*/  @P1 LDG.E.LTC128B.U16 R5, desc[UR38][R14.64] ;  /* 0x000000260e051981 */ /* 0x0000a2000c1e1520 */
[----:B------:R-:W-:Y:S01]  /*2080*/  LEA R10, P0, R102, UR4, 0x1 ;  /* 0x00000004660a7c11 */ /* 0x000fe2000f8008ff */
[----:B------:R-:W-:Y:S01]  /*2090*/  IMAD.WIDE.U32 R6, R100, R108, R8 ;  /* 0x0000006c64067225 */ /* 0x000fe200078e0008 */
[----:B------:R-:W-:Y:S03]  /*20a0*/  BSSY B1, `(.L_x_30) ;  /* 0x0000012000017945 */ /* 0x000fe60003800000 */
[----:B------:R-:W-:Y:S02]  /*20b0*/  IMAD.IADD R7, R107, 0x1, R7 ;  /* 0x000000016b077824 */ /* 0x000fe400078e0207 */
[----:B------:R-:W-:Y:S01]  /*20c0*/  IMAD.WIDE.U32 R20, R99, R106, R6 ;  /* 0x0000006a63147225 */ /* 0x000fe200078e0006 */
[----:B0-----:R-:W-:-:S03]  /*20d0*/  SHF.L.U64.HI R15, R108, 0x3, R109 ;  /* 0x000000036c0f7819 */ /* 0x001fc6000001026d */
[----:B------:R-:W-:Y:S01]  /*20e0*/  IMAD.IADD R7, R103, 0x1, R21 ;  /* 0x0000000167077824 */ /* 0x000fe200078e0215 */
[----:B------:R-:W-:Y:S01]  /*20f0*/  LEA R6, P4, R20, R110, 0x1 ;  /* 0x0000006e14067211 */ /* 0x000fe200078808ff */
[----:B------:R-:W-:-:S03]  /*2100*/  IMAD.SHL.U32 R14, R108, 0x8, RZ ;  /* 0x000000086c0e7824 */ /* 0x000fc600078e00ff */
[----:B------:R-:W-:Y:S01]  /*2110*/  LEA.HI.X R7, R20, R111, R7, 0x1, P4 ;  /* 0x0000006f14077211 */ /* 0x000fe200020f0c07 */
[----:B--2---:R-:W-:-:S05]  /*2120*/  HADD2.F32 R11, -RZ, R5.H0_H0 ;  /* 0x20000005ff0b7230 */ /* 0x004fca0000004100 */
[----:B------:R-:W-:-:S04]  /*2130*/  FMUL R11, R11, R88 ;  /* 0x000000580b0b7220 */ /* 0x000fc80000400000 */
[----:B------:R-:W-:Y:S01]  /*2140*/  FFMA R24, R24, R19, R11 ;  /* 0x0000001318187223 */ /* 0x000fe2000000000b */
[----:B------:R-:W-:Y:S02]  /*2150*/  LEA.HI.X R11, R102, UR5, R113, 0x1, P0 ;  /* 0x00000005660b7c11 */ /* 0x000fe400080f0c71 */
[----:B------:R-:W-:Y:S02]  /*2160*/  ISETP.GT.AND P0, PT, R4, 0x1, PT ;  /* 0x000000010400780c */ /* 0x000fe40003f04270 */
[----:B------:R-:W-:Y:S02]  /*2170*/  F2FP.F16.F32.PACK_AB R24, RZ, R24 ;  /* 0x00000018ff18723e */ /* 0x000fe400000000ff */
[----:B------:R-:W-:-:S03]  /*2180*/  ISETP.GT.AND P3, PT, R3, RZ, P0 ;  /* 0x000000ff0300720c */ /* 0x000fc60000764270 */
[----:B------:R0:W-:Y:S10]  /*2190*/  @P1 STG.E.U16 desc[UR38][R10.64], R24 ;  /* 0x000000180a001986 */ /* 0x0001f4000c101526 */
[----:B------:R-:W-:Y:S05]  /*21a0*/  @!P3 BRA `(.L_x_31) ;  /* 0x000000000004b947 */ /* 0x000fea0003800000 */
[----:B------:R1:W5:Y:S02]  /*21b0*/  LDG.E.LTC128B.U16 R5, desc[UR38][R6.64+0x2] ;  /* 0x0000022606057981 */ /* 0x000364000c1e1520 */
.L_x_31:
[----:B------:R-:W-:Y:S05]  /*21c0*/  BSYNC B1 ;  /* 0x0000000000017941 */ /* 0x000fea0003800000 */
.L_x_30:
[----:B-----5:R-:W-:Y:S01]  /*21d0*/  HADD2.F32 R101, -RZ, R5.H0_H0 ;  /* 0x20000005ff657230 */ /* 0x020fe20000004100 */
[----:B------:R-:W-:Y:S01]  /*21e0*/  ISETP.GT.AND P2, PT, R3, 0x8, P2 ;  /* 0x000000080300780c */ /* 0x000fe20001744270 */
[----:B------:R-:W-:Y:S01]  /*21f0*/  IMAD.WIDE.U32 R20, R100, R108, R14 ;  /* 0x0000006c64147225 */ /* 0x000fe200078e000e */
[----:B0-----:R-:W-:-:S03]  /*2200*/  PRMT R24, R5, 0x7610, R24 ;  /* 0x0000761005187816 */ /* 0x001fc60000000018 */
[----:B------:R-:W-:Y:S01]  /*2210*/  FMUL R12, R101, R88 ;  /* 0x00000058650c7220 */ /* 0x000fe20000400000 */
[----:B------:R-:W-:Y:S01]  /*2220*/  IMAD.IADD R107, R107, 0x1, R21 ;  /* 0x000000016b6b7824 */ /* 0x000fe200078e0215 */
[----:B------:R-:W-:Y:S02]  /*2230*/  IADD3 R104, P1, R104, R20, RZ ;  /* 0x0000001468687210 */ /* 0x000fe40007f3e0ff */
[----:B------:R-:W-:-:S03]  /*2240*/  FFMA R12, R25, R19, R12 ;  /* 0x00000013190c7223 */ /* 0x000fc6000000000c */
[----:B------:R-:W-:Y:S01]  /*2250*/  IMAD.X R13, R107, 0x1, R13, P1 ;  /* 0x000000016b0d7824 */ /* 0x000fe200008e060d */
[C---:B------:R-:W-:Y:S02]  /*2260*/  LEA R14, P1, R104.reuse, R110, 0x1 ;  /* 0x0000006e680e7211 */ /* 0x040fe400078208ff */
[----:B------:R-:W-:Y:S02]  /*2270*/  F2FP.F16.F32.PACK_AB R12, RZ, R12 ;  /* 0x0000000cff0c723e */ /* 0x000fe400000000ff */
[----:B------:R-:W-:Y:S02]  /*2280*/  LEA.HI.X R15, R104, R111, R13, 0x1, P1 ;  /* 0x0000006f680f7211 */ /* 0x000fe400008f0c0d */
[----:B------:R-:W-:-:S05]  /*2290*/  PRMT R21, R12, 0x7610, R21 ;  /* 0x000076100c157816 */ /* 0x000fca0000000015 */
[----:B------:R0:W-:Y:S04]  /*22a0*/  @P3 STG.E.U16 desc[UR38][R10.64+0x2], R21 ;  /* 0x000002150a003986 */ /* 0x0001e8000c101526 */
[----:B------:R-:W2:Y:S01]  /*22b0*/  @P2 LDG.E.LTC128B.U16 R24, desc[UR38][R14.64] ;  /* 0x000000260e182981 */ /* 0x000ea2000c1e1520 */
[----:B------:R-:W-:Y:S01]  /*22c0*/  IADD3 R20, P1, R8, R20, RZ ;  /* 0x0000001408147210 */ /* 0x000fe20007f3e0ff */
[----:B------:R-:W-:Y:S01]  /*22d0*/  BSSY B1, `(.L_x_32) ;  /* 0x0000011000017945 */ /* 0x000fe20003800000 */
[C---:B------:R-:W-:Y:S02]  /*22e0*/  SHF.L.U64.HI R13, R92.reuse, 0x1, R91 ;  /* 0x000000015c0d7819 */ /* 0x040fe4000001025b */
[----:B------:R-:W-:Y:S01]  /*22f0*/  ISETP.GT.AND P0, PT, R3, 0x8, P0 ;  /* 0x000000080300780c */ /* 0x000fe20000704270 */
[----:B0-----:R-:W-:Y:S01]  /*2300*/  IMAD.X R21, R9, 0x1, R107, P1 ;  /* 0x0000000109157824 */ /* 0x001fe200008e066b */
[----:B------:R-:W-:Y:S01]  /*2310*/  LEA R12, P1, R92, R10, 0x1 ;  /* 0x0000000a5c0c7211 */ /* 0x000fe200078208ff */
[----:B------:R-:W-:-:S04]  /*2320*/  IMAD.WIDE.U32 R20, R99, R106, R20 ;  /* 0x0000006a63147225 */ /* 0x000fc800078e0014 */
[----:B------:R-:W-:Y:S01]  /*2330*/  IMAD.X R13, R13, 0x1, R11, P1 ;  /* 0x000000010d0d7824 */ /* 0x000fe200008e060b */
[----:B------:R-:W-:Y:S01]  /*2340*/  LEA R8, P3, R20, R110, 0x1 ;  /* 0x0000006e14087211 */ /* 0x000fe200078608ff */
[----:B------:R-:W-:-:S05]  /*2350*/  IMAD.IADD R9, R103, 0x1, R21 ;  /* 0x0000000167097824 */ /* 0x000fca00078e0215 */
[----:B------:R-:W-:Y:S01]  /*2360*/  LEA.HI.X R9, R20, R111, R9, 0x1, P3 ;  /* 0x0000006f14097211 */ /* 0x000fe200018f0c09 */
[----:B--2---:R-:W-:-:S05]  /*2370*/  HADD2.F32 R5, -RZ, R24.H0_H0 ;  /* 0x20000018ff057230 */ /* 0x004fca0000004100 */
[----:B------:R-:W-:-:S04]  /*2380*/  FMUL R5, R5, R88 ;  /* 0x0000005805057220 */ /* 0x000fc80000400000 */
[----:B------:R-:W-:-:S05]  /*2390*/  FFMA R5, R26, R19, R5 ;  /* 0x000000131a057223 */ /* 0x000fca0000000005 */
[----:B------:R-:W-:-:S05]  /*23a0*/  F2FP.F16.F32.PACK_AB R5, RZ, R5 ;  /* 0x00000005ff05723e */ /* 0x000fca00000000ff */
[----:B------:R0:W-:Y:S01]  /*23b0*/  @P2 STG.E.U16 desc[UR38][R12.64], R5 ;  /* 0x000000050c002986 */ /* 0x0001e2000c101526 */
[----:B------:R-:W-:Y:S05]  /*23c0*/  @!P0 BRA `(.L_x_33) ;  /* 0x0000000000048947 */ /* 0x000fea0003800000 */
[----:B------:R2:W5:Y:S02]  /*23d0*/  LDG.E.LTC128B.U16 R24, desc[UR38][R8.64+0x2] ;  /* 0x0000022608187981 */ /* 0x000564000c1e1520 */
.L_x_33:
[----:B------:R-:W-:Y:S05]  /*23e0*/  BSYNC B1 ;  /* 0x0000000000017941 */ /* 0x000fea0003800000 */
.L_x_32:
[----:B0----5:R-:W-:Y:S01]  /*23f0*/  HADD2.F32 R5, -RZ, R24.H0_H0 ;  /* 0x20000018ff057230 */ /* 0x021fe20000004100 */
[----:B------:R-:W-:Y:S01]  /*2400*/  ISETP.GT.AND P1, PT, R4, 0x8, PT ;  /* 0x000000080400780c */ /* 0x000fe20003f24270 */
[----:B------:R-:W-:Y:S03]  /*2410*/  BSSY B1, `(.L_x_34) ;  /* 0x0000008000017945 */ /* 0x000fe60003800000 */
[----:B------:R-:W-:Y:S01]  /*2420*/  FMUL R14, R5, R88 ;  /* 0x00000058050e7220 */ /* 0x000fe20000400000 */
[----:B------:R-:W-:-:S03]  /*2430*/  ISETP.GT.AND P2, PT, R3, RZ, P1 ;  /* 0x000000ff0300720c */ /* 0x000fc60000f44270 */
[----:B------:R-:W-:-:S05]  /*2440*/  FFMA R14, R27, R19, R14 ;  /* 0x000000131b0e7223 */ /* 0x000fca000000000e */
[----:B------:R-:W-:-:S05]  /*2450*/  F2FP.F16.F32.PACK_AB R14, RZ, R14 ;  /* 0x0000000eff0e723e */ /* 0x000fca00000000ff */
[----:B------:R0:W-:Y:S01]  /*2460*/  @P0 STG.E.U16 desc[UR38][R12.64+0x2], R14 ;  /* 0x0000020e0c000986 */ /* 0x0001e2000c101526 */
[----:B------:R-:W-:Y:S05]  /*2470*/  @!P2 BRA `(.L_x_35) ;  /* 0x000000000004a947 */ /* 0x000fea0003800000 */
[----:B------:R3:W5:Y:S02]  /*2480*/  LDG.E.LTC128B.U16 R24, desc[UR38][R6.64+0x10] ;  /* 0x0000102606187981 */ /* 0x000764000c1e1520 */
.L_x_35:
[----:B------:R-:W-:Y:S05]  /*2490*/  BSYNC B1 ;  /* 0x0000000000017941 */ /* 0x000fea0003800000 */
.L_x_34:
[----:B-----5:R-:W-:Y:S01]  /*24a0*/  HADD2.F32 R5, -RZ, R24.H0_H0 ;  /* 0x20000018ff057230 */ /* 0x020fe20000004100 */
        /* <DEDUP_REMOVED lines=9> */
.L_x_37:
[----:B------:R-:W-:Y:S05]  /*2540*/  BSYNC B1 ;  /* 0x0000000000017941 */ /* 0x000fea0003800000 */
.L_x_36:
[----:B----45:R-:W-:Y:S01]  /*2550*/  HADD2.F32 R5, -RZ, R24.H0_H0 ;  /* 0x20000018ff057230 */ /* 0x030fe20000004100 */
[----:B------:R-:W-:Y:S01]  /*2560*/  ISETP.GT.AND P1, PT, R3, 0x8, P1 ;  /* 0x000000080300780c */ /* 0x000fe20000f24270 */
[----:B------:R-:W-:Y:S03]  /*2570*/  BSSY B1, `(.L_x_38) ;  /* 0x0000007000017945 */ /* 0x000fe60003800000 */
[----:B0-----:R-:W-:-:S04]  /*2580*/  FMUL R14, R5, R88 ;  /* 0x00000058050e7220 */ /* 0x001fc80000400000 */
[----:B------:R-:W-:-:S05]  /*2590*/  FFMA R14, R29, R19, R14 ;  /* 0x000000131d0e7223 */ /* 0x000fca000000000e */
[----:B------:R-:W-:-:S05]  /*25a0*/  F2FP.F16.F32.PACK_AB R14, RZ, R14 ;  /* 0x0000000eff0e723e */ /* 0x000fca00000000ff */
[----:B------:R0:W-:Y:S01]  /*25b0*/  @P3 STG.E.U16 desc[UR38][R10.64+0x12], R14 ;  /* 0x0000120e0a003986 */ /* 0x0001e2000c101526 */
[----:B------:R-:W-:Y:S05]  /*25c0*/  @!P1 BRA `(.L_x_39) ;  /* 0x0000000000049947 */ /* 0x000fea0003800000 */
[----:B------:R4:W5:Y:S02]  /*25d0*/  LDG.E.LTC128B.U16 R24, desc[UR38][R8.64+0x10] ;  /* 0x0000102608187981 */ /* 0x000964000c1e1520 */
.L_x_39:
[----:B------:R-:W-:Y:S05]  /*25e0*/  BSYNC B1 ;  /* 0x0000000000017941 */ /* 0x000fea0003800000 */
.L_x_38:
[----:B-----5:R-:W-:Y:S01]  /*25f0*/  HADD2.F32 R5, -RZ, R24.H0_H0 ;  /* 0x20000018ff057230 */ /* 0x020fe20000004100 */
[----:B------:R-:W-:Y:S01]  /*2600*/  ISETP.GT.AND P0, PT, R3, 0x8, P0 ;  /* 0x000000080300780c */ /* 0x000fe20000704270 */
[----:B------:R-:W-:Y:S03]  /*2610*/  BSSY B1, `(.L_x_40) ;  /* 0x0000007000017945 */ /* 0x000fe60003800000 */
[----:B------:R-:W-:-:S04]  /*2620*/  FMUL R5, R5, R88 ;  /* 0x0000005805057220 */ /* 0x000fc80000400000 */
[----:B------:R-:W-:-:S05]  /*2630*/  FFMA R5, R30, R19, R5 ;  /* 0x000000131e057223 */ /* 0x000fca0000000005 */
[----:B------:R-:W-:-:S05]  /*2640*/  F2FP.F16.F32.PACK_AB R5, RZ, R5 ;  /* 0x00000005ff05723e */ /* 0x000fca00000000ff */
[----:B------:R0:W-:Y:S01]  /*2650*/  @P1 STG.E.U16 desc[UR38][R12.64+0x10], R5 ;  /* 0x000010050c001986 */ /* 0x0001e2000c101526 */
[----:B------:R-:W-:Y:S05]  /*2660*/  @!P0 BRA `(.L_x_41) ;  /* 0x0000000000048947 */ /* 0x000fea0003800000 */
[----:B------:R0:W5:Y:S02]  /*2670*/  LDG.E.LTC128B.U16 R24, desc[UR38][R8.64+0x12] ;  /* 0x0000122608187981 */ /* 0x000164000c1e1520 */
.L_x_41:
[----:B------:R-:W-:Y:S05]  /*2680*/  BSYNC B1 ;  /* 0x0000000000017941 */ /* 0x000fea0003800000 */
.L_x_40:
        /* <DEDUP_REMOVED lines=10> */
.L_x_43:
[----:B------:R-:W-:Y:S05]  /*2730*/  BSYNC B1 ;  /* 0x0000000000017941 */ /* 0x000fea0003800000 */
.L_x_42:
        /* <DEDUP_REMOVED lines=10> */
.L_x_45:
[----:B------:R-:W-:Y:S05]  /*27e0*/  BSYNC B1 ;  /* 0x0000000000017941 */ /* 0x000fea0003800000 */
.L_x_44:
[----:B0----5:R-:W-:Y:S01]  /*27f0*/  HADD2.F32 R5, -RZ, R24.H0_H0 ;  /* 0x20000018ff057230 */ /* 0x021fe20000004100 */
        /* <DEDUP_REMOVED lines=8> */
.L_x_47:
[----:B------:R-:W-:Y:S05]  /*2880*/  BSYNC B1 ;  /* 0x0000000000017941 */ /* 0x000fea0003800000 */
.L_x_46:
        /* <DEDUP_REMOVED lines=9> */
.L_x_49:
[----:B------:R-:W-:Y:S05]  /*2920*/  BSYNC B1 ;  /* 0x0000000000017941 */ /* 0x000fea0003800000 */
.L_x_48:
        /* <DEDUP_REMOVED lines=10> */
.L_x_51:
[----:B------:R-:W-:Y:S05]  /*29d0*/  BSYNC B1 ;  /* 0x0000000000017941 */ /* 0x000fea0003800000 */
.L_x_50:
        /* <DEDUP_REMOVED lines=10> */
.L_x_53:
[----:B------:R-:W-:Y:S05]  /*2a80*/  BSYNC B1 ;  /* 0x0000000000017941 */ /* 0x000fea0003800000 */
.L_x_52:
        /* <DEDUP_REMOVED lines=9> */
.L_x_55:
[----:B------:R-:W-:Y:S05]  /*2b20*/  BSYNC B1 ;  /* 0x0000000000017941 */ /* 0x000fea0003800000 */
.L_x_54:
        /* <DEDUP_REMOVED lines=9> */
.L_x_57:
[----:B------:R-:W-:Y:S05]  /*2bc0*/  BSYNC B1 ;  /* 0x0000000000017941 */ /* 0x000fea0003800000 */
.L_x_56:
        /* <DEDUP_REMOVED lines=10> */
.L_x_59:
[----:B------:R-:W-:Y:S05]  /*2c70*/  BSYNC B1 ;  /* 0x0000000000017941 */ /* 0x000fea0003800000 */
.L_x_58:
        /* <DEDUP_REMOVED lines=10> */
.L_x_61:
[----:B------:R-:W-:Y:S05]  /*2d20*/  BSYNC B1 ;  /* 0x0000000000017941 */ /* 0x000fea0003800000 */
.L_x_60:
        /* <DEDUP_REMOVED lines=9> */
.L_x_63:
[----:B------:R-:W-:Y:S05]  /*2dc0*/  BSYNC B1 ;  /* 0x0000000000017941 */ /* 0x000fea0003800000 */
.L_x_62:
        /* <DEDUP_REMOVED lines=9> */
.L_x_65:
[----:B------:R-:W-:Y:S05]  /*2e60*/  BSYNC B1 ;  /* 0x0000000000017941 */ /* 0x000fea0003800000 */
.L_x_64:
        /* <DEDUP_REMOVED lines=10> */
.L_x_67:
[----:B------:R-:W-:Y:S05]  /*2f10*/  BSYNC B1 ;  /* 0x0000000000017941 */ /* 0x000fea0003800000 */
.L_x_66:
        /* <DEDUP_REMOVED lines=10> */
.L_x_69:
[----:B------:R-:W-:Y:S05]  /*2fc0*/  BSYNC B1 ;  /* 0x0000000000017941 */ /* 0x000fea0003800000 */
.L_x_68:
        /* <DEDUP_REMOVED lines=9> */
.L_x_71:
[----:B------:R-:W-:Y:S05]  /*3060*/  BSYNC B1 ;  /* 0x0000000000017941 */ /* 0x000fea0003800000 */
.L_x_70:
        /* <DEDUP_REMOVED lines=9> */
.L_x_73:
[----:B------:R-:W-:Y:S05]  /*3100*/  BSYNC B1 ;  /* 0x0000000000017941 */ /* 0x000fea0003800000 */
.L_x_72:
        /* <DEDUP_REMOVED lines=10> */
.L_x_75:
[----:B------:R-:W-:Y:S05]  /*31b0*/  BSYNC B1 ;  /* 0x0000000000017941 */ /* 0x000fea0003800000 */
.L_x_74:
        /* <DEDUP_REMOVED lines=10> */
.L_x_77:
[----:B------:R-:W-:Y:S05]  /*3260*/  BSYNC B1 ;  /* 0x0000000000017941 */ /* 0x000fea0003800000 */
.L_x_76:
        /* <DEDUP_REMOVED lines=9> */
.L_x_79:
[----:B------:R-:W-:Y:S05]  /*3300*/  BSYNC B1 ;  /* 0x0000000000017941 */ /* 0x000fea0003800000 */
.L_x_78:
        /* <DEDUP_REMOVED lines=9> */
.L_x_81:
[----:B------:R-:W-:Y:S05]  /*33a0*/  BSYNC B1 ;  /* 0x0000000000017941 */ /* 0x000fea0003800000 */
.L_x_80:
        /* <DEDUP_REMOVED lines=10> */
.L_x_83:
[----:B------:R-:W-:Y:S05]  /*3450*/  BSYNC B1 ;  /* 0x0000000000017941 */ /* 0x000fea0003800000 */
.L_x_82:
        /* <DEDUP_REMOVED lines=10> */
.L_x_85:
[----:B------:R-:W-:Y:S05]  /*3500*/  BSYNC B1 ;  /* 0x0000000000017941 */ /* 0x000fea0003800000 */
.L_x_84:
        /* <DEDUP_REMOVED lines=9> */
.L_x_87:
[----:B------:R-:W-:Y:S05]  /*35a0*/  BSYNC B1 ;  /* 0x0000000000017941 */ /* 0x000fea0003800000 */
.L_x_86:
        /* <DEDUP_REMOVED lines=9> */
.L_x_89:
[----:B------:R-:W-:Y:S05]  /*3640*/  BSYNC B1 ;  /* 0x0000000000017941 */ /* 0x000fea0003800000 */
.L_x_88:
        /* <DEDUP_REMOVED lines=10> */
.L_x_91:
[----:B------:R-:W-:Y:S05]  /*36f0*/  BSYNC B1 ;  /* 0x0000000000017941 */ /* 0x000fea0003800000 */
.L_x_90:
        /* <DEDUP_REMOVED lines=10> */
.L_x_93:
[----:B------:R-:W-:Y:S05]  /*37a0*/  BSYNC B1 ;  /* 0x0000000000017941 */ /* 0x000fea0003800000 */
.L_x_92:
        /* <DEDUP_REMOVED lines=9> */
.L_x_95:
[----:B------:R-:W-:Y:S05]  /*3840*/  BSYNC B1 ;  /* 0x0000000000017941 */ /* 0x000fea0003800000 */
.L_x_94:
        /* <DEDUP_REMOVED lines=9> */
.L_x_97:
[----:B------:R-:W-:Y:S05]  /*38e0*/  BSYNC B1 ;  /* 0x0000000000017941 */ /* 0x000fea0003800000 */
.L_x_96:
        /* <DEDUP_REMOVED lines=10> */
.L_x_99:
[----:B------:R-:W-:Y:S05]  /*3990*/  BSYNC B1 ;  /* 0x0000000000017941 */ /* 0x000fea0003800000 */
.L_x_98:
        /* <DEDUP_REMOVED lines=10> */
.L_x_101:
[----:B------:R-:W-:Y:S05]  /*3a40*/  BSYNC B1 ;  /* 0x0000000000017941 */ /* 0x000fea0003800000 */
.L_x_100:
        /* <DEDUP_REMOVED lines=9> */
.L_x_103:
[----:B------:R-:W-:Y:S05]  /*3ae0*/  BSYNC B1 ;  /* 0x0000000000017941 */ /* 0x000fea0003800000 */
.L_x_102:
        /* <DEDUP_REMOVED lines=9> */
.L_x_105:
[----:B------:R-:W-:Y:S05]  /*3b80*/  BSYNC B1 ;  /* 0x0000000000017941 */ /* 0x000fea0003800000 */
.L_x_104:
        /* <DEDUP_REMOVED lines=10> */
.L_x_107:
[----:B------:R-:W-:Y:S05]  /*3c30*/  BSYNC B1 ;  /* 0x0000000000017941 */ /* 0x000fea0003800000 */
.L_x_106:
        /* <DEDUP_REMOVED lines=10> */
.L_x_109:
[----:B------:R-:W-:Y:S05]  /*3ce0*/  BSYNC B1 ;  /* 0x0000000000017941 */ /* 0x000fea0003800000 */
.L_x_108:
        /* <DEDUP_REMOVED lines=9> */
.L_x_111:
[----:B------:R-:W-:Y:S05]  /*3d80*/  BSYNC B1 ;  /* 0x0000000000017941 */ /* 0x000fea0003800000 */
.L_x_110:
        /* <DEDUP_REMOVED lines=9> */
.L_x_113:
[----:B------:R-:W-:Y:S05]  /*3e20*/  BSYNC B1 ;  /* 0x0000000000017941 */ /* 0x000fea0003800000 */
.L_x_112:
        /* <DEDUP_REMOVED lines=10> */
.L_x_115:
[----:B------:R-:W-:Y:S05]  /*3ed0*/  BSYNC B1 ;  /* 0x0000000000017941 */ /* 0x000fea0003800000 */
.L_x_114:
        /* <DEDUP_REMOVED lines=10> */
.L_x_117:
[----:B------:R-:W-:Y:S05]  /*3f80*/  BSYNC B1 ;  /* 0x0000000000017941 */ /* 0x000fea0003800000 */
.L_x_116:
        /* <DEDUP_REMOVED lines=9> */
.L_x_119:
[----:B------:R-:W-:Y:S05]  /*4020*/  BSYNC B1 ;  /* 0x0000000000017941 */ /* 0x000fea0003800000 */
.L_x_118:
        /* <DEDUP_REMOVED lines=9> */
.L_x_121:
[----:B------:R-:W-:Y:S05]  /*40c0*/  BSYNC B1 ;  /* 0x0000000000017941 */ /* 0x000fea0003800000 */
.L_x_120:
        /* <DEDUP_REMOVED lines=10> */
.L_x_123:
[----:B------:R-:W-:Y:S05]  /*4170*/  BSYNC B1 ;  /* 0x0000000000017941 */ /* 0x000fea0003800000 */
.L_x_122:
        /* <DEDUP_REMOVED lines=10> */
.L_x_125:
[----:B------:R-:W-:Y:S05]  /*4220*/  BSYNC B1 ;  /* 0x0000000000017941 */ /* 0x000fea0003800000 */
.L_x_124:
        /* <DEDUP_REMOVED lines=9> */
.L_x_127:
[----:B------:R-:W-:Y:S05]  /*42c0*/  BSYNC B1 ;  /* 0x0000000000017941 */ /* 0x000fea0003800000 */
.L_x_126:
        /* <DEDUP_REMOVED lines=9> */
.L_x_129:
[----:B------:R-:W-:Y:S05]  /*4360*/  BSYNC B1 ;  /* 0x0000000000017941 */ /* 0x000fea0003800000 */
.L_x_128:
        /* <DEDUP_REMOVED lines=10> */
.L_x_131:
[----:B------:R-:W-:Y:S05]  /*4410*/  BSYNC B1 ;  /* 0x0000000000017941 */ /* 0x000fea0003800000 */
.L_x_130:
        /* <DEDUP_REMOVED lines=10> */
.L_x_133:
[----:B------:R-:W-:Y:S05]  /*44c0*/  BSYNC B1 ;  /* 0x0000000000017941 */ /* 0x000fea0003800000 */
.L_x_132:
        /* <DEDUP_REMOVED lines=9> */
.L_x_135:
[----:B------:R-:W-:Y:S05]  /*4560*/  BSYNC B1 ;  /* 0x0000000000017941 */ /* 0x000fea0003800000 */
.L_x_134:
        /* <DEDUP_REMOVED lines=9> */
.L_x_137:
[----:B------:R-:W-:Y:S05]  /*4600*/  BSYNC B1 ;  /* 0x0000000000017941 */ /* 0x000fea0003800000 */
.L_x_136:
        /* <DEDUP_REMOVED lines=10> */
.L_x_139:
[----:B------:R-:W-:Y:S05]  /*46b0*/  BSYNC B1 ;  /* 0x0000000000017941 */ /* 0x000fea0003800000 */
.L_x_138:
        /* <DEDUP_REMOVED lines=10> */
.L_x_141:
[----:B------:R-:W-:Y:S05]  /*4760*/  BSYNC B1 ;  /* 0x0000000000017941 */ /* 0x000fea0003800000 */
.L_x_140:
        /* <DEDUP_REMOVED lines=9> */
.L_x_143:
[----:B------:R-:W-:Y:S05]  /*4800*/  BSYNC B1 ;  /* 0x0000000000017941 */ /* 0x000fea0003800000 */
.L_x_142:
        /* <DEDUP_REMOVED lines=9> */
.L_x_145:
[----:B------:R-:W-:Y:S05]  /*48a0*/  BSYNC B1 ;  /* 0x0000000000017941 */ /* 0x000fea0003800000 */
.L_x_144:
        /* <DEDUP_REMOVED lines=10> */
.L_x_147:
[----:B------:R-:W-:Y:S05]  /*4950*/  BSYNC B1 ;  /* 0x0000000000017941 */ /* 0x000fea0003800000 */
.L_x_146:
[----:B-----5:R-:W-:Y:S01]  /*4960*/  HADD2.F32 R5, -RZ, R24.H0_H0 ;  /* 0x20000018ff057230 */ /* 0x020fe20000004100 */
[----:B------:R-:W-:Y:S01]  /*4970*/  ISETP.GT.AND P0, PT, R4, 0x79, PT ;  /* 0x000000790400780c */ /* 0x000fe20003f04270 */
[----:B------:R-:W-:Y:S01]  /*4980*/  @P2 IMAD.MOV.U32 R4, RZ, RZ, R10 ;  /* 0x000000ffff042224 */ /* 0x000fe200078e000a */
[----:B------:R-:W-:Y:S02]  /*4990*/  BSSY B1, `(.L_x_148) ;  /* 0x000000a000017945 */ /* 0x000fe40003800000 */
[----:B------:R-:W-:Y:S01]  /*49a0*/  FMUL R5, R5, R88 ;  /* 0x0000005805057220 */ /* 0x000fe20000400000 */
[----:B------:R-:W-:-:S03]  /*49b0*/  ISETP.GT.AND P3, PT, R3, RZ, P0 ;  /* 0x000000ff0300720c */ /* 0x000fc60000764270 */
[----:B------:R-:W-:-:S05]  /*49c0*/  FFMA R5, R84, R19, R5 ;  /* 0x0000001354057223 */ /* 0x000fca0000000005 */
[----:B------:R-:W-:-:S04]  /*49d0*/  F2FP.F16.F32.PACK_AB R5, RZ, R5 ;  /* 0x00000005ff05723e */ /* 0x000fc800000000ff */
[----:B0-----:R-:W-:Y:S01]  /*49e0*/  PRMT R14, R5, 0x7610, R14 ;  /* 0x00007610050e7816 */ /* 0x001fe2000000000e */
[----:B------:R-:W-:-:S05]  /*49f0*/  @P2 IMAD.MOV.U32 R5, RZ, RZ, R11 ;  /* 0x000000ffff052224 */ /* 0x000fca00078e000b */
[----:B------:R0:W-:Y:S01]  /*4a00*/  @P2 STG.E.U16 desc[UR38][R4.64+0xf0], R14 ;  /* 0x0000f00e04002986 */ /* 0x0001e2000c101526 */
[----:B------:R-:W-:Y:S05]  /*4a10*/  @!P3 BRA `(.L_x_149) ;  /* 0x000000000004b947 */ /* 0x000fea0003800000 */
[----:B------:R0:W5:Y:S02]  /*4a20*/  LDG.E.LTC128B.U16 R24, desc[UR38][R6.64+0xf2] ;  /* 0x0000f22606187981 */ /* 0x000164000c1e1520 */
.L_x_149:
[----:B------:R-:W-:Y:S05]  /*4a30*/  BSYNC B1 ;  /* 0x0000000000017941 */ /* 0x000fea0003800000 */
.L_x_148:
        /* <DEDUP_REMOVED lines=9> */
.L_x_151:
[----:B------:R-:W-:Y:S05]  /*4ad0*/  BSYNC B1 ;  /* 0x0000000000017941 */ /* 0x000fea0003800000 */
.L_x_150:
[----:B-----5:R-:W-:Y:S01]  /*4ae0*/  HADD2.F32 R5, -RZ, R24.H0_H0 ;  /* 0x20000018ff057230 */ /* 0x020fe20000004100 */
[----:B------:R-:W-:Y:S01]  /*4af0*/  ISETP.GT.AND P0, PT, R3, 0x8, P0 ;  /* 0x000000080300780c */ /* 0x000fe20000704270 */
[----:B0-----:R-:W-:Y:S01]  /*4b00*/  @P1 IMAD.MOV.U32 R4, RZ, RZ, R12 ;  /* 0x000000ffff041224 */ /* 0x001fe200078e000c */
[----:B------:R-:W-:Y:S02]  /*4b10*/  BSSY B1, `(.L_x_152) ;  /* 0x0000009000017945 */ /* 0x000fe40003800000 */
[----:B------:R-:W-:-:S04]  /*4b20*/  FMUL R5, R5, R88 ;  /* 0x0000005805057220 */ /* 0x000fc80000400000 */
[----:B------:R-:W-:-:S05]  /*4b30*/  FFMA R5, R86, R19, R5 ;  /* 0x0000001356057223 */ /* 0x000fca0000000005 */
[----:B------:R-:W-:-:S04]  /*4b40*/  F2FP.F16.F32.PACK_AB R5, RZ, R5 ;  /* 0x00000005ff05723e */ /* 0x000fc800000000ff */
[----:B-1-3--:R-:W-:Y:S01]  /*4b50*/  PRMT R6, R5, 0x7610, R6 ;  /* 0x0000761005067816 */ /* 0x00afe20000000006 */
[----:B------:R-:W-:-:S05]  /*4b60*/  @P1 IMAD.MOV.U32 R5, RZ, RZ, R13 ;  /* 0x000000ffff051224 */ /* 0x000fca00078e000d */
[----:B------:R0:W-:Y:S01]  /*4b70*/  @P1 STG.E.U16 desc[UR38][R4.64+0xf0], R6 ;  /* 0x0000f00604001986 */ /* 0x0001e2000c101526 */
[----:B------:R-:W-:Y:S05]  /*4b80*/  @!P0 BRA `(.L_x_153) ;  /* 0x0000000000048947 */ /* 0x000fea0003800000 */
[----:B------:R1:W5:Y:S02]  /*4b90*/  LDG.E.LTC128B.U16 R24, desc[UR38][R8.64+0xf2] ;  /* 0x0000f22608187981 */ /* 0x000364000c1e1520 */
.L_x_153:
[----:B------:R-:W-:Y:S05]  /*4ba0*/  BSYNC B1 ;  /* 0x0000000000017941 */ /* 0x000fea0003800000 */
.L_x_152:
[----:B------:R-:W-:Y:S05]  /*4bb0*/  @!P0 BRA `(.L_x_154) ;  /* 0x0000001000e88947 */ /* 0x000fea0003800000 */
[----:B-----5:R-:W-:-:S05]  /*4bc0*/  HADD2.F32 R3, -RZ, R24.H0_H0 ;  /* 0x20000018ff037230 */ /* 0x020fca0000004100 */
[----:B0-----:R-:W-:-:S04]  /*4bd0*/  FMUL R4, R3, R88 ;  /* 0x0000005803047220 */ /* 0x001fc80000400000 */
[----:B------:R-:W-:-:S05]  /*4be0*/  FFMA R4, R87, R19, R4 ;  /* 0x0000001357047223 */ /* 0x000fca0000000004 */
[----:B------:R-:W-:-:S05]  /*4bf0*/  F2FP.F16.F32.PACK_AB R4, RZ, R4 ;  /* 0x00000004ff04723e */ /* 0x000fca00000000ff */
[----:B------:R3:W-:Y:S01]  /*4c00*/  STG.E.U16 desc[UR38][R12.64+0xf2], R4 ;  /* 0x0000f2040c007986 */ /* 0x0007e2000c101526 */
[----:B------:R-:W-:Y:S05]  /*4c10*/  BRA `(.L_x_154) ;  /* 0x0000001000d07947 */ /* 0x000fea0003800000 */
.L_x_29:
[----:B------:R-:W-:Y:S01]  /*4c20*/  ISETP.GT.AND P3, PT, R4, 0x1, PT ;  /* 0x000000010400780c */ /* 0x000fe20003f64270 */
[----:B------:R-:W-:Y:S01]  /*4c30*/  ULDC.64 UR4, c[0x0][0x5c0] ;  /* 0x0001700000047ab9 */ /* 0x000fe20000000a00 */
[-C--:B------:R-:W-:Y:S01]  /*4c40*/  FMUL R24, R24, R19.reuse ;  /* 0x0000001318187220 */ /* 0x080fe20000400000 */
[----:B------:R-:W-:Y:S01]  /*4c50*/  LEA R6, P4, R102, UR4, 0x1 ;  /* 0x0000000466067c11 */ /* 0x000fe2000f8808ff */
[-C--:B------:R-:W-:Y:S01]  /*4c60*/  FMUL R25, R25, R19.reuse ;  /* 0x0000001319197220 */ /* 0x080fe20000400000 */
[----:B------:R-:W-:Y:S01]  /*4c70*/  ISETP.GT.AND P0, PT, R3, RZ, P3 ;  /* 0x000000ff0300720c */ /* 0x000fe20001f04270 */
[-C--:B------:R-:W-:Y:S01]  /*4c80*/  FMUL R26, R26, R19.reuse ;  /* 0x000000131a1a7220 */ /* 0x080fe20000400000 */
[----:B------:R-:W-:Y:S01]  /*4c90*/  F2FP.F16.F32.PACK_AB R24, RZ, R24 ;  /* 0x00000018ff18723e */ /* 0x000fe200000000ff */
[-C--:B------:R-:W-:Y:S01]  /*4ca0*/  FMUL R27, R27, R19.reuse ;  /* 0x000000131b1b7220 */ /* 0x080fe20000400000 */
[----:B------:R-:W-:Y:S01]  /*4cb0*/  LEA.HI.X R7, R102, UR5, R113, 0x1, P4 ;  /* 0x0000000566077c11 */ /* 0x000fe2000a0f0c71 */
[----:B------:R-:W-:Y:S01]  /*4cc0*/  FMUL R28, R28, R19 ;  /* 0x000000131c1c7220 */ /* 0x000fe20000400000 */
[----:B------:R-:W-:Y:S01]  /*4cd0*/  F2FP.F16.F32.PACK_AB R25, RZ, R25 ;  /* 0x00000019ff19723e */ /* 0x000fe200000000ff */
[-C--:B------:R-:W-:Y:S01]  /*4ce0*/  FMUL R29, R29, R19.reuse ;  /* 0x000000131d1d7220 */ /* 0x080fe20000400000 */
[----:B------:R-:W-:Y:S01]  /*4cf0*/  ISETP.GT.AND P2, PT, R3, 0x8, P2 ;  /* 0x000000080300780c */ /* 0x000fe20001744270 */
[----:B------:R-:W-:Y:S01]  /*4d00*/  @P1 STG.E.U16 desc[UR38][R6.64], R24 ;  /* 0x0000001806001986 */ /* 0x000fe2000c101526 */
[----:B------:R-:W-:Y:S01]  /*4d10*/  ISETP.GT.AND P1, PT, R4, 0x8, PT ;  /* 0x000000080400780c */ /* 0x000fe20003f24270 */
[-C--:B------:R-:W-:Y:S01]  /*4d20*/  FMUL R30, R30, R19.reuse ;  /* 0x000000131e1e7220 */ /* 0x080fe20000400000 */
[C---:B------:R-:W-:Y:S01]  /*4d30*/  SHF.L.U64.HI R5, R92.reuse, 0x1, R91 ;  /* 0x000000015c057819 */ /* 0x040fe2000001025b */
[----:B------:R-:W-:Y:S01]  /*4d40*/  @P0 STG.E.U16 desc[UR38][R6.64+0x2], R25 ;  /* 0x0000021906000986 */ /* 0x000fe2000c101526 */
[----:B------:R-:W-:Y:S01]  /*4d50*/  LEA R8, P5, R92, R6, 0x1 ;  /* 0x000000065c087211 */ /* 0x000fe200078a08ff */
[-C--:B------:R-:W-:Y:S01]  /*4d60*/  FMUL R31, R31, R19.reuse ;  /* 0x000000131f1f7220 */ /* 0x080fe20000400000 */
[----:B------:R-:W-:Y:S01]  /*4d70*/  ISETP.GT.AND P3, PT, R3, 0x8, P3 ;  /* 0x000000080300780c */ /* 0x000fe20001f64270 */
[-C--:B------:R-:W-:Y:S01]  /*4d80*/  FMUL R32, R32, R19.reuse ;  /* 0x0000001320207220 */ /* 0x080fe20000400000 */
[----:B------:R-:W-:Y:S01]  /*4d90*/  ISETP.GT.AND P0, PT, R4, 0x9, PT ;  /* 0x000000090400780c */ /* 0x000fe20003f04270 */
[----:B------:R-:W-:Y:S01]  /*4da0*/  IMAD.X R9, R5, 0x1, R7, P5 ;  /* 0x0000000105097824 */ /* 0x000fe200028e0607 */
[----:B------:R-:W-:Y:S01]  /*4db0*/  ISETP.GT.AND P4, PT, R3, RZ, P1 ;  /* 0x000000ff0300720c */ /* 0x000fe20000f84270 */
[-C--:B------:R-:W-:Y:S01]  /*4dc0*/  FMUL R33, R33, R19.reuse ;  /* 0x0000001321217220 */ /* 0x080fe20000400000 */
[----:B------:R-:W-:Y:S01]  /*4dd0*/  F2FP.F16.F32.PACK_AB R26, RZ, R26 ;  /* 0x0000001aff1a723e */ /* 0x000fe200000000ff */
[-C--:B------:R-:W-:Y:S01]  /*4de0*/  FMUL R34, R34, R19.reuse ;  /* 0x0000001322227220 */ /* 0x080fe20000400000 */
[----:B------:R-:W-:Y:S01]  /*4df0*/  ISETP.GT.AND P5, PT, R3, RZ, P0 ;  /* 0x000000ff0300720c */ /* 0x000fe200007a4270 */
[----:B------:R-:W-:Y:S01]  /*4e00*/  FMUL R35, R35, R19 ;  /* 0x0000001323237220 */ /* 0x000fe20000400000 */
[----:B------:R-:W-:Y:S01]  /*4e10*/  F2FP.F16.F32.PACK_AB R27, RZ, R27 ;  /* 0x0000001bff1b723e */ /* 0x000fe200000000ff */
[----:B------:R-:W-:Y:S01]  /*4e20*/  @P2 STG.E.U16 desc[UR38][R8.64], R26 ;  /* 0x0000001a08002986 */ /* 0x000fe2000c101526 */
[----:B------:R-:W-:Y:S01]  /*4e30*/  F2FP.F16.F32.PACK_AB R28, RZ, R28 ;  /* 0x0000001cff1c723e */ /* 0x000fe200000000ff */
[-C--:B------:R-:W-:Y:S01]  /*4e40*/  FMUL R36, R36, R19.reuse ;  /* 0x0000001324247220 */ /* 0x080fe20000400000 */
[----:B------:R-:W-:Y:S01]  /*4e50*/  ISETP.GT.AND P2, PT, R3, 0x8, P1 ;  /* 0x000000080300780c */ /* 0x000fe20000f44270 */
[----:B------:R-:W-:Y:S01]  /*4e60*/  @P3 STG.E.U16 desc[UR38][R8.64+0x2], R27 ;  /* 0x0000021b08003986 */ /* 0x000fe2000c101526 */
[----:B------:R-:W-:Y:S01]  /*4e70*/  ISETP.GT.AND P1, PT, R4, 0x10, PT ;  /* 0x000000100400780c */ /* 0x000fe20003f24270 */
[----:B------:R-:W-:Y:S01]  /*4e80*/  FMUL R37, R37, R19 ;  /* 0x0000001325257220 */ /* 0x000fe20000400000 */
[----:B------:R-:W-:Y:S01]  /*4e90*/  F2FP.F16.F32.PACK_AB R29, RZ, R29 ;  /* 0x0000001dff1d723e */ /* 0x000fe200000000ff */
[----:B------:R-:W-:Y:S01]  /*4ea0*/  @P4 STG.E.U16 desc[UR38][R6.64+0x10], R28 ;  /* 0x0000101c06004986 */ /* 0x000fe2000c101526 */
[C---:B------:R-:W-:Y:S01]  /*4eb0*/  ISETP.GT.AND P3, PT, R3.reuse, 0x8, P0 ;  /* 0x000000080300780c */ /* 0x040fe20000764270 */
[-C--:B------:R-:W-:Y:S01]  /*4ec0*/  FMUL R38, R38, R19.reuse ;  /* 0x0000001326267220 */ /* 0x080fe20000400000 */
[----:B------:R-:W-:Y:S01]  /*4ed0*/  ISETP.GT.AND P0, PT, R4, 0x11, PT ;  /* 0x000000110400780c */ /* 0x000fe20003f04270 */
[----:B------:R-:W-:Y:S01]  /*4ee0*/  @P5 STG.E.U16 desc[UR38][R6.64+0x12], R29 ;  /* 0x0000121d06005986 */ /* 0x000fe2000c101526 */
        /* <DEDUP_REMOVED lines=161> */
[----:B------:R-:W-:Y:S01]  /*5900*/  FMUL R87, R87, R19 ;  /* 0x0000001357577220 */ /* 0x000fe20000400000 */
[----:B------:R-:W-:-:S02]  /*5910*/  F2FP.F16.F32.PACK_AB R62, RZ, R62 ;  /* 0x0000003eff3e723e */ /* 0x000fc400000000ff */
[C---:B------:R-:W-:Y:S02]  /*5920*/  ISETP.GT.AND P5, PT, R3.reuse, RZ, P0 ;  /* 0x000000ff0300720c */ /* 0x040fe400007a4270 */
[----:B------:R-:W-:Y:S01]  /*5930*/  F2FP.F16.F32.PACK_AB R63, RZ, R63 ;  /* 0x0000003fff3f723e */ /* 0x000fe200000000ff */
[----:B------:R-:W-:Y:S01]  /*5940*/  @P2 STG.E.U16 desc[UR38][R8.64+0x90], R62 ;  /* 0x0000903e08002986 */ /* 0x000fe2000c101526 */
[----:B------:R-:W-:Y:S02]  /*5950*/  F2FP.F16.F32.PACK_AB R64, RZ, R64 ;  /* 0x00000040ff40723e */ /* 0x000fe400000000ff */
[C---:B------:R-:W-:Y:S01]  /*5960*/  ISETP.GT.AND P2, PT, R3.reuse, 0x8, P1 ;  /* 0x000000080300780c */ /* 0x040fe20000f44270 */
[----:B------:R-:W-:Y:S01]  /*5970*/  @P3 STG.E.U16 desc[UR38][R8.64+0x92], R63 ;  /* 0x0000923f08003986 */ /* 0x000fe2000c101526 */
[----:B------:R-:W-:Y:S02]  /*5980*/  ISETP.GT.AND P1, PT, R4, 0x58, PT ;  /* 0x000000580400780c */ /* 0x000fe40003f24270 */
[----:B------:R-:W-:Y:S01]  /*5990*/  F2FP.F16.F32.PACK_AB R65, RZ, R65 ;  /* 0x00000041ff41723e */ /* 0x000fe200000000ff */
[----:B------:R-:W-:Y:S01]  /*59a0*/  @P4 STG.E.U16 desc[UR38][R6.64+0xa0], R64 ;  /* 0x0000a04006004986 */ /* 0x000fe2000c101526 */
[----:B------:R-:W-:-:S02]  /*59b0*/  ISETP.GT.AND P3, PT, R3, 0x8, P0 ;  /* 0x000000080300780c */ /* 0x000fc40000764270 */
[----:B------:R-:W-:Y:S01]  /*59c0*/  ISETP.GT.AND P0, PT, R4, 0x59, PT ;  /* 0x000000590400780c */ /* 0x000fe20003f04270 */
[----:B------:R-:W-:Y:S01]  /*59d0*/  @P5 STG.E.U16 desc[UR38][R6.64+0xa2], R65 ;  /* 0x0000a24106005986 */ /* 0x000fe2000c101526 */
[C---:B------:R-:W-:Y:S02]  /*59e0*/  ISETP.GT.AND P4, PT, R3.reuse, RZ, P1 ;  /* 0x000000ff0300720c */ /* 0x040fe40000f84270 */
[----:B------:R-:W-:Y:S02]  /*59f0*/  F2FP.F16.F32.PACK_AB R66, RZ, R66 ;  /* 0x00000042ff42723e */ /* 0x000fe400000000ff */
[----:B------:R-:W-:Y:S02]  /*5a00*/  ISETP.GT.AND P5, PT, R3, RZ, P0 ;  /* 0x000000ff0300720c */ /* 0x000fe400007a4270 */
[----:B------:R-:W-:Y:S01]  /*5a10*/  F2FP.F16.F32.PACK_AB R67, RZ, R67 ;  /* 0x00000043ff43723e */ /* 0x000fe200000000ff */
[----:B------:R-:W-:Y:S01]  /*5a20*/  @P2 STG.E.U16 desc[UR38][R8.64+0xa0], R66 ;  /* 0x0000a04208002986 */ /* 0x000fe2000c101526 */
[----:B------:R-:W-:-:S02]  /*5a30*/  F2FP.F16.F32.PACK_AB R68, RZ, R68 ;  /* 0x00000044ff44723e */ /* 0x000fc400000000ff */
[C---:B------:R-:W-:Y:S01]  /*5a40*/  ISETP.GT.AND P2, PT, R3.reuse, 0x8, P1 ;  /* 0x000000080300780c */ /* 0x040fe20000f44270 */
[----:B------:R-:W-:Y:S01]  /*5a50*/  @P3 STG.E.U16 desc[UR38][R8.64+0xa2], R67 ;  /* 0x0000a24308003986 */ /* 0x000fe2000c101526 */
[C---:B------:R-:W-:Y:S02]  /*5a60*/  ISETP.GT.AND P1, PT, R4.reuse, 0x60, PT ;  /* 0x000000600400780c */ /* 0x040fe40003f24270 */
[----:B------:R-:W-:Y:S01]  /*5a70*/  F2FP.F16.F32.PACK_AB R69, RZ, R69 ;  /* 0x00000045ff45723e */ /* 0x000fe200000000ff */
[----:B------:R-:W-:Y:S01]  /*5a80*/  @P4 STG.E.U16 desc[UR38][R6.64+0xb0], R68 ;  /* 0x0000b04406004986 */ /* 0x000fe2000c101526 */
[C---:B------:R-:W-:Y:S02]  /*5a90*/  ISETP.GT.AND P3, PT, R3.reuse, 0x8, P0 ;  /* 0x000000080300780c */ /* 0x040fe40000764270 */
[----:B------:R-:W-:Y:S01]  /*5aa0*/  ISETP.GT.AND P0, PT, R4, 0x61, PT ;  /* 0x000000610400780c */ /* 0x000fe20003f04270 */
[----:B------:R-:W-:Y:S01]  /*5ab0*/  @P5 STG.E.U16 desc[UR38][R6.64+0xb2], R69 ;  /* 0x0000b24506005986 */ /* 0x000fe2000c101526 */
[----:B------:R-:W-:-:S02]  /*5ac0*/  ISETP.GT.AND P4, PT, R3, RZ, P1 ;  /* 0x000000ff0300720c */ /* 0x000fc40000f84270 */
[C---:B------:R-:W-:Y:S02]  /*5ad0*/  ISETP.GT.AND P5, PT, R3.reuse, RZ, P0 ;  /* 0x000000ff0300720c */ /* 0x040fe400007a4270 */
[----:B------:R-:W-:Y:S02]  /*5ae0*/  F2FP.F16.F32.PACK_AB R70, RZ, R70 ;  /* 0x00000046ff46723e */ /* 0x000fe400000000ff */
[----:B------:R-:W-:Y:S02]  /*5af0*/  F2FP.F16.F32.PACK_AB R71, RZ, R71 ;  /* 0x00000047ff47723e */ /* 0x000fe400000000ff */
[----:B------:R-:W-:Y:S01]  /*5b00*/  F2FP.F16.F32.PACK_AB R72, RZ, R72 ;  /* 0x00000048ff48723e */ /* 0x000fe200000000ff */
[----:B------:R-:W-:Y:S01]  /*5b10*/  @P2 STG.E.U16 desc[UR38][R8.64+0xb0], R70 ;  /* 0x0000b04608002986 */ /* 0x000fe2000c101526 */
[----:B------:R-:W-:Y:S02]  /*5b20*/  F2FP.F16.F32.PACK_AB R73, RZ, R73 ;  /* 0x00000049ff49723e */ /* 0x000fe400000000ff */
[C---:B------:R-:W-:Y:S01]  /*5b30*/  ISETP.GT.AND P1, PT, R3.reuse, 0x8, P1 ;  /* 0x000000080300780c */ /* 0x040fe20000f24270 */
[----:B------:R-:W-:Y:S01]  /*5b40*/  @P3 STG.E.U16 desc[UR38][R8.64+0xb2], R71 ;  /* 0x0000b24708003986 */ /* 0x000fe2000c101526 */
[----:B------:R-:W-:-:S02]  /*5b50*/  ISETP.GT.AND P2, PT, R3, 0x8, P0 ;  /* 0x000000080300780c */ /* 0x000fc40000744270 */
[C---:B------:R-:W-:Y:S01]  /*5b60*/  ISETP.GT.AND P0, PT, R4.reuse, 0x69, PT ;  /* 0x000000690400780c */ /* 0x040fe20003f04270 */
[----:B------:R-:W-:Y:S01]  /*5b70*/  @P4 STG.E.U16 desc[UR38][R6.64+0xc0], R72 ;  /* 0x0000c04806004986 */ /* 0x000fe2000c101526 */
[----:B------:R-:W-:Y:S02]  /*5b80*/  ISETP.GT.AND P4, PT, R4, 0x68, PT ;  /* 0x000000680400780c */ /* 0x000fe40003f84270 */
[----:B------:R-:W-:Y:S01]  /*5b90*/  F2FP.F16.F32.PACK_AB R74, RZ, R74 ;  /* 0x0000004aff4a723e */ /* 0x000fe200000000ff */
[----:B------:R-:W-:Y:S01]  /*5ba0*/  @P5 STG.E.U16 desc[UR38][R6.64+0xc2], R73 ;  /* 0x0000c24906005986 */ /* 0x000fe2000c101526 */
[C---:B------:R-:W-:Y:S02]  /*5bb0*/  ISETP.GT.AND P5, PT, R3.reuse, RZ, P4 ;  /* 0x000000ff0300720c */ /* 0x040fe400027a4270 */
[----:B------:R-:W-:Y:S01]  /*5bc0*/  ISETP.GT.AND P3, PT, R3, RZ, P0 ;  /* 0x000000ff0300720c */ /* 0x000fe20000764270 */
[----:B------:R-:W-:Y:S01]  /*5bd0*/  @P1 STG.E.U16 desc[UR38][R8.64+0xc0], R74 ;  /* 0x0000c04a08001986 */ /* 0x000fe2000c101526 */
[----:B------:R-:W-:-:S02]  /*5be0*/  F2FP.F16.F32.PACK_AB R75, RZ, R75 ;  /* 0x0000004bff4b723e */ /* 0x000fc400000000ff */
[----:B------:R-:W-:Y:S02]  /*5bf0*/  F2FP.F16.F32.PACK_AB R76, RZ, R76 ;  /* 0x0000004cff4c723e */ /* 0x000fe400000000ff */
[C---:B------:R-:W-:Y:S01]  /*5c00*/  ISETP.GT.AND P4, PT, R3.reuse, 0x8, P4 ;  /* 0x000000080300780c */ /* 0x040fe20002784270 */
[----:B------:R-:W-:Y:S01]  /*5c10*/  @P2 STG.E.U16 desc[UR38][R8.64+0xc2], R75 ;  /* 0x0000c24b08002986 */ /* 0x000fe2000c101526 */
[----:B------:R-:W-:Y:S02]  /*5c20*/  F2FP.F16.F32.PACK_AB R77, RZ, R77 ;  /* 0x0000004dff4d723e */ /* 0x000fe400000000ff */
[C---:B------:R-:W-:Y:S01]  /*5c30*/  ISETP.GT.AND P2, PT, R4.reuse, 0x71, PT ;  /* 0x000000710400780c */ /* 0x040fe20003f44270 */
[----:B------:R-:W-:Y:S01]  /*5c40*/  @P5 STG.E.U16 desc[UR38][R6.64+0xd0], R76 ;  /* 0x0000d04c06005986 */ /* 0x000fe2000c101526 */
[----:B------:R-:W-:Y:S02]  /*5c50*/  ISETP.GT.AND P5, PT, R3, 0x8, P0 ;  /* 0x000000080300780c */ /* 0x000fe400007a4270 */
[C---:B------:R-:W-:Y:S01]  /*5c60*/  ISETP.GT.AND P1, PT, R4.reuse, 0x78, PT ;  /* 0x000000780400780c */ /* 0x040fe20003f24270 */
[----:B------:R-:W-:Y:S01]  /*5c70*/  @P3 STG.E.U16 desc[UR38][R6.64+0xd2], R77 ;  /* 0x0000d24d06003986 */ /* 0x000fe2000c101526 */
[----:B------:R-:W-:-:S02]  /*5c80*/  ISETP.GT.AND P3, PT, R4, 0x70, PT ;  /* 0x000000700400780c */ /* 0x000fc40003f64270 */
[----:B------:R-:W-:Y:S01]  /*5c90*/  ISETP.GT.AND P0, PT, R4, 0x79, PT ;  /* 0x000000790400780c */ /* 0x000fe20003f04270 */
[----:B------:R-:W-:Y:S01]  /*5ca0*/  @P4 IMAD.MOV.U32 R4, RZ, RZ, R8 ;  /* 0x000000ffff044224 */ /* 0x000fe200078e0008 */
[----:B------:R-:W-:Y:S01]  /*5cb0*/  F2FP.F16.F32.PACK_AB R78, RZ, R78 ;  /* 0x0000004eff4e723e */ /* 0x000fe200000000ff */
[----:B------:R-:W-:Y:S01]  /*5cc0*/  @P4 IMAD.MOV.U32 R5, RZ, RZ, R9 ;  /* 0x000000ffff054224 */ /* 0x000fe200078e0009 */
[----:B------:R-:W-:Y:S02]  /*5cd0*/  F2FP.F16.F32.PACK_AB R79, RZ, R79 ;  /* 0x0000004fff4f723e */ /* 0x000fe400000000ff */
[----:B------:R-:W-:Y:S02]  /*5ce0*/  F2FP.F16.F32.PACK_AB R80, RZ, R80 ;  /* 0x00000050ff50723e */ /* 0x000fe400000000ff */
[----:B------:R0:W-:Y:S01]  /*5cf0*/  @P4 STG.E.U16 desc[UR38][R4.64+0xd0], R78 ;  /* 0x0000d04e04004986 */ /* 0x0001e2000c101526 */
[----:B------:R-:W-:Y:S02]  /*5d00*/  ISETP.GT.AND P4, PT, R3, RZ, P2 ;  /* 0x000000ff0300720c */ /* 0x000fe40001784270 */
[----:B------:R-:W-:-:S02]  /*5d10*/  F2FP.F16.F32.PACK_AB R81, RZ, R81 ;  /* 0x00000051ff51723e */ /* 0x000fc400000000ff */
[----:B------:R-:W-:Y:S02]  /*5d20*/  ISETP.GT.AND P2, PT, R3, 0x8, P2 ;  /* 0x000000080300780c */ /* 0x000fe40001744270 */
[----:B------:R-:W-:Y:S02]  /*5d30*/  F2FP.F16.F32.PACK_AB R82, RZ, R82 ;  /* 0x00000052ff52723e */ /* 0x000fe400000000ff */
[----:B------:R-:W-:Y:S02]  /*5d40*/  F2FP.F16.F32.PACK_AB R83, RZ, R83 ;  /* 0x00000053ff53723e */ /* 0x000fe400000000ff */
[----:B------:R-:W-:Y:S01]  /*5d50*/  F2FP.F16.F32.PACK_AB R84, RZ, R84 ;  /* 0x00000054ff54723e */ /* 0x000fe200000000ff */
[----:B0-----:R-:W-:Y:S01]  /*5d60*/  @P5 IMAD.MOV.U32 R4, RZ, RZ, R8 ;  /* 0x000000ffff045224 */ /* 0x001fe200078e0008 */
[----:B------:R-:W-:Y:S01]  /*5d70*/  F2FP.F16.F32.PACK_AB R85, RZ, R85 ;  /* 0x00000055ff55723e */ /* 0x000fe200000000ff */
[----:B------:R-:W-:Y:S01]  /*5d80*/  @P5 IMAD.MOV.U32 R5, RZ, RZ, R9 ;  /* 0x000000ffff055224 */ /* 0x000fe200078e0009 */
[----:B------:R-:W-:-:S02]  /*5d90*/  F2FP.F16.F32.PACK_AB R86, RZ, R86 ;  /* 0x00000056ff56723e */ /* 0x000fc400000000ff */
[----:B------:R-:W-:Y:S02]  /*5da0*/  F2FP.F16.F32.PACK_AB R87, RZ, R87 ;  /* 0x00000057ff57723e */ /* 0x000fe400000000ff */
[----:B------:R0:W-:Y:S01]  /*5db0*/  @P5 STG.E.U16 desc[UR38][R4.64+0xd2], R79 ;  /* 0x0000d24f04005986 */ /* 0x0001e2000c101526 */
[C---:B------:R-:W-:Y:S02]  /*5dc0*/  ISETP.GT.AND P5, PT, R3.reuse, RZ, P3 ;  /* 0x000000ff0300720c */ /* 0x040fe40001fa4270 */
[----:B------:R-:W-:-:S11]  /*5dd0*/  ISETP.GT.AND P3, PT, R3, 0x8, P3 ;  /* 0x000000080300780c */ /* 0x000fd60001f64270 */
[----:B0-----:R-:W-:Y:S02]  /*5de0*/  @P5 IMAD.MOV.U32 R4, RZ, RZ, R6 ;  /* 0x000000ffff045224 */ /* 0x001fe400078e0006 */
[----:B------:R-:W-:-:S05]  /*5df0*/  @P5 IMAD.MOV.U32 R5, RZ, RZ, R7 ;  /* 0x000000ffff055224 */ /* 0x000fca00078e0007 */
[----:B------:R0:W-:Y:S01]  /*5e00*/  @P5 STG.E.U16 desc[UR38][R4.64+0xe0], R80 ;  /* 0x0000e05004005986 */ /* 0x0001e2000c101526 */
[C---:B------:R-:W-:Y:S02]  /*5e10*/  ISETP.GT.AND P5, PT, R3.reuse, RZ, P0 ;  /* 0x000000ff0300720c */ /* 0x040fe400007a4270 */
[----:B------:R-:W-:Y:S01]  /*5e20*/  ISETP.GT.AND P0, PT, R3, 0x8, P0 ;  /* 0x000000080300780c */ /* 0x000fe20000704270 */
[----:B0-----:R-:W-:Y:S02]  /*5e30*/  @P4 IMAD.MOV.U32 R4, RZ, RZ, R6 ;  /* 0x000000ffff044224 */ /* 0x001fe400078e0006 */
[----:B------:R-:W-:-:S05]  /*5e40*/  @P4 IMAD.MOV.U32 R5, RZ, RZ, R7 ;  /* 0x000000ffff054224 */ /* 0x000fca00078e0007 */
[----:B------:R0:W-:Y:S01]  /*5e50*/  @P4 STG.E.U16 desc[UR38][R4.64+0xe2], R81 ;  /* 0x0000e25104004986 */ /* 0x0001e2000c101526 */
[C---:B------:R-:W-:Y:S02]  /*5e60*/  ISETP.GT.AND P4, PT, R3.reuse, RZ, P1 ;  /* 0x000000ff0300720c */ /* 0x040fe40000f84270 */
[----:B------:R-:W-:Y:S01]  /*5e70*/  ISETP.GT.AND P1, PT, R3, 0x8, P1 ;  /* 0x000000080300780c */ /* 0x000fe20000f24270 */
[----:B0-----:R-:W-:Y:S02]  /*5e80*/  @P3 IMAD.MOV.U32 R4, RZ, RZ, R8 ;  /* 0x000000ffff043224 */ /* 0x001fe400078e0008 */
[----:B------:R-:W-:-:S05]  /*5e90*/  @P3 IMAD.MOV.U32 R5, RZ, RZ, R9 ;  /* 0x000000ffff053224 */ /* 0x000fca00078e0009 */
[----:B------:R0:W-:Y:S02]  /*5ea0*/  @P3 STG.E.U16 desc[UR38][R4.64+0xe0], R82 ;  /* 0x0000e05204003986 */ /* 0x0001e4000c101526 */
[----:B0-----:R-:W-:Y:S02]  /*5eb0*/  @P2 IMAD.MOV.U32 R4, RZ, RZ, R8 ;  /* 0x000000ffff042224 */ /* 0x001fe400078e0008 */
[----:B------:R-:W-:-:S05]  /*5ec0*/  @P2 IMAD.MOV.U32 R5, RZ, RZ, R9 ;  /* 0x000000ffff052224 */ /* 0x000fca00078e0009 */
[----:B------:R0:W-:Y:S02]  /*5ed0*/  @P2 STG.E.U16 desc[UR38][R4.64+0xe2], R83 ;  /* 0x0000e25304002986 */ /* 0x0001e4000c101526 */
[----:B0-----:R-:W-:Y:S02]  /*5ee0*/  @P4 IMAD.MOV.U32 R4, RZ, RZ, R6 ;  /* 0x000000ffff044224 */ /* 0x001fe400078e0006 */
[----:B------:R-:W-:-:S05]  /*5ef0*/  @P4 IMAD.MOV.U32 R5, RZ, RZ, R7 ;  /* 0x000000ffff054224 */ /* 0x000fca00078e0007 */
[----:B------:R0:W-:Y:S04]  /*5f00*/  @P4 STG.E.U16 desc[UR38][R4.64+0xf0], R84 ;  /* 0x0000f05404004986 */ /* 0x0001e8000c101526 */
[----:B------:R1:W-:Y:S01]  /*5f10*/  @P5 STG.E.U16 desc[UR38][R6.64+0xf2], R85 ;  /* 0x0000f25506005986 */ /* 0x0003e2000c101526 */
[----:B0-----:R-:W-:Y:S02]  /*5f20*/  @P1 IMAD.MOV.U32 R4, RZ, RZ, R8 ;  /* 0x000000ffff041224 */ /* 0x001fe400078e0008 */
[----:B------:R-:W-:-:S05]  /*5f30*/  @P1 IMAD.MOV.U32 R5, RZ, RZ, R9 ;  /* 0x000000ffff051224 */ /* 0x000fca00078e0009 */
[----:B------:R1:W-:Y:S04]  /*5f40*/  @P1 STG.E.U16 desc[UR38][R4.64+0xf0], R86 ;  /* 0x0000f05604001986 */ /* 0x0003e8000c101526 */
[----:B------:R1:W-:Y:S02]  /*5f50*/  @P0 STG.E.U16 desc[UR38][R8.64+0xf2], R87 ;  /* 0x0000f25708000986 */ /* 0x0003e4000c101526 */
.L_x_154:
[----:B------:R-:W-:Y:S05]  /*5f60*/  BSYNC B0 ;  /* 0x0000000000007941 */ /* 0x000fea0003800000 */
.L_x_28:
[----:B------:R-:W-:Y:S01]  /*5f70*/  IADD3 R16, P0, R16, UR36, RZ ;  /* 0x0000002410107c10 */ /* 0x000fe2000ff1e0ff */
[----:B------:R-:W-:Y:S01]  /*5f80*/  ULDC.64 UR4, c[0x0][0x650] ;  /* 0x0001940000047ab9 */ /* 0x000fe20000000a00 */
[----:B------:R-:W-:Y:S01]  /*5f90*/  PRMT R3, RZ, 0x7610, R3 ;  /* 0x00007610ff037816 */ /* 0x000fe20000000003 */
[----:B------:R-:W-:Y:S01]  /*5fa0*/  IMAD.MOV.U32 R100, RZ, RZ, -0x1 ;  /* 0xffffffffff647424 */ /* 0x000fe200078e00ff */
[----:B------:R-:W-:Y:S01]  /*5fb0*/  IADD3.X R17, R17, UR42, RZ, P0, !PT ;  /* 0x0000002a11117c10 */ /* 0x000fe200087fe4ff */
[----:B------:R-:W-:Y:S01]  /*5fc0*/  IMAD.MOV.U32 R99, RZ, RZ, -0x1 ;  /* 0xffffffffff637424 */ /* 0x000fe200078e00ff */
[----:B------:R-:W-:-:S04]  /*5fd0*/  ISETP.GE.U32.AND P0, PT, R16, UR4, PT ;  /* 0x0000000410007c0c */ /* 0x000fc8000bf06070 */
[----:B------:R-:W-:-:S13]  /*5fe0*/  ISETP.GE.U32.AND.EX P0, PT, R17, UR5, PT, P0 ;  /* 0x0000000511007c0c */ /* 0x000fda000bf06100 */
[----:B------:R-:W-:Y:S05]  /*5ff0*/  @P0 BRA `(.L_x_155) ;  /* 0x00000004004c0947 */ /* 0x000fea0003800000 */
[----:B------:R-:W0:Y:S01]  /*6000*/  LDC.64 R10, c[0x0][0x628] ;  /* 0x00018a00ff0a7b82 */ /* 0x000e220000000a00 */
[----:B---3--:R-:W3:Y:S01]  /*6010*/  S2R R12, SR_CTAID.X ;  /* 0x00000000000c7919 */ /* 0x008ee20000002500 */
[----:B-12-4-:R-:W-:Y:S02]  /*6020*/  IMAD.MOV.U32 R8, RZ, RZ, R16 ;  /* 0x000000ffff087224 */ /* 0x016fe400078e0010 */
[----:B------:R-:W-:Y:S01]  /*6030*/  IMAD.MOV.U32 R9, RZ, RZ, R17 ;  /* 0x000000ffff097224 */ /* 0x000fe200078e0011 */
[----:B------:R-:W1:Y:S03]  /*6040*/  S2R R20, SR_CTAID.Y ;  /* 0x0000000000147919 */ /* 0x000e660000002600 */
[----:B------:R-:W2:Y:S08]  /*6050*/  LDC R0, c[0x0][0x630] ;  /* 0x00018c00ff007b82 */ /* 0x000eb00000000800 */
[----:B------:R-:W4:Y:S01]  /*6060*/  LDC.64 R14, c[0x0][0x620] ;  /* 0x00018800ff0e7b82 */ /* 0x000f220000000a00 */
[----:B0-----:R-:W-:-:S04]  /*6070*/  ISETP.NE.U32.AND P0, PT, R10, RZ, PT ;  /* 0x000000ff0a00720c */ /* 0x001fc80003f05070 */
[----:B------:R-:W-:-:S13]  /*6080*/  ISETP.NE.AND.EX P0, PT, R11, RZ, PT, P0 ;  /* 0x000000ff0b00720c */ /* 0x000fda0003f05300 */
[----:B-1234-:R-:W-:Y:S05]  /*6090*/  @!P0 BRA `(.L_x_156) ;  /* 0x0000000000288947 */ /* 0x01efea0003800000 */
        /* <DEDUP_REMOVED lines=10> */
.L_x_156:
[-CC-:B------:R-:W-:Y:S01]  /*6140*/  SHF.R.U64 R99, R8, R0.reuse, R9.reuse ;  /* 0x0000000008637219 */ /* 0x180fe20000001209 */
[----:B------:R-:W0:Y:S01]  /*6150*/  LDC.64 R26, c[0x0][0x640] ;  /* 0x00019000ff1a7b82 */ /* 0x000e220000000a00 */
[----:B------:R-:W-:Y:S01]  /*6160*/  SHF.R.U32.HI R0, RZ, R0, R9 ;  /* 0x00000000ff007219 */ /* 0x000fe20000011609 */
[----:B------:R-:W-:Y:S01]  /*6170*/  ULDC UR4, c[0x0][0x150] ;  /* 0x0000540000047ab9 */ /* 0x000fe20000000800 */
[----:B------:R-:W-:Y:S02]  /*6180*/  IADD3 R3, P0, RZ, -R99, RZ ;  /* 0x80000063ff037210 */ /* 0x000fe40007f1e0ff */
[----:B------:R-:W-:-:S03]  /*6190*/  I2FP.F32.U32 R7, R12 ;  /* 0x0000000c00077245 */ /* 0x000fc60000201000 */
[----:B------:R-:W1:Y:S01]  /*61a0*/  LDC R6, c[0x0][0x618] ;  /* 0x00018600ff067b82 */ /* 0x000e620000000800 */
[----:B------:R-:W-:Y:S02]  /*61b0*/  IMAD.X R5, RZ, RZ, ~R0, P0 ;  /* 0x000000ffff057224 */ /* 0x000fe400000e0e00 */
[----:B------:R-:W-:Y:S01]  /*61c0*/  FMUL R7, R7, UR4 ;  /* 0x0000000407077c20 */ /* 0x000fe20008400000 */
[----:B------:R-:W-:Y:S01]  /*61d0*/  ULDC UR4, c[0x0][0x154] ;  /* 0x0000550000047ab9 */ /* 0x000fe20000000800 */
[-C--:B------:R-:W-:Y:S02]  /*61e0*/  IMAD R0, R5, R14.reuse, RZ ;  /* 0x0000000e05007224 */ /* 0x080fe400078e02ff */
[C---:B------:R-:W-:Y:S01]  /*61f0*/  IMAD.WIDE.U32 R4, R3.reuse, R14, R16 ;  /* 0x0000000e03047225 */ /* 0x040fe200078e0010 */
[----:B------:R-:W2:Y:S01]  /*6200*/  LDC R8, c[0x0][0x608] ;  /* 0x00018200ff087b82 */ /* 0x000ea20000000800 */
[----:B------:R-:W3:Y:S02]  /*6210*/  F2I.U32.TRUNC.NTZ R7, R7 ;  /* 0x0000000700077305 */ /* 0x000ee4000020f000 */
[----:B------:R-:W-:Y:S01]  /*6220*/  IMAD R3, R3, R15, R0 ;  /* 0x0000000f03037224 */ /* 0x000fe200078e0200 */
[----:B------:R-:W-:-:S03]  /*6230*/  I2FP.F32.U32 R0, R20 ;  /* 0x0000001400007245 */ /* 0x000fc60000201000 */
[----:B------:R-:W-:Y:S01]  /*6240*/  IMAD.IADD R3, R5, 0x1, R3 ;  /* 0x0000000105037824 */ /* 0x000fe200078e0203 */
[----:B------:R-:W4:Y:S01]  /*6250*/  LDC R11, c[0x0][0x658] ;  /* 0x00019600ff0b7b82 */ /* 0x000f220000000800 */
[----:B0-----:R-:W-:-:S04]  /*6260*/  ISETP.NE.U32.AND P0, PT, R26, RZ, PT ;  /* 0x000000ff1a00720c */ /* 0x001fc80003f05070 */
[----:B------:R-:W-:-:S03]  /*6270*/  ISETP.NE.AND.EX P0, PT, R27, RZ, PT, P0 ;  /* 0x000000ff1b00720c */ /* 0x000fc60003f05300 */
[----:B------:R-:W0:Y:S01]  /*6280*/  LDC R9, c[0x0][0x144] ;  /* 0x00005100ff097b82 */ /* 0x000e220000000800 */
[-C--:B-1----:R-:W-:Y:S01]  /*6290*/  SHF.R.U64 R10, R4, R6.reuse, R3 ;  /* 0x00000006040a7219 */ /* 0x082fe20000001203 */
[----:B---3--:R-:W-:Y:S01]  /*62a0*/  IMAD.MOV R7, RZ, RZ, -R7 ;  /* 0x000000ffff077224 */ /* 0x008fe200078e0a07 */
[----:B------:R-:W-:Y:S01]  /*62b0*/  SHF.R.U32.HI R3, RZ, R6, R3 ;  /* 0x00000006ff037219 */ /* 0x000fe20000011603 */
[----:B------:R-:W-:-:S04]  /*62c0*/  FMUL R6, R0, UR4 ;  /* 0x0000000400067c20 */ /* 0x000fc80008400000 */
[----:B------:R-:W1:Y:S01]  /*62d0*/  LDC R21, c[0x0][0x148] ;  /* 0x00005200ff157b82 */ /* 0x000e620000000800 */
[----:B------:R3:W0:Y:S01]  /*62e0*/  F2I.U32.TRUNC.NTZ R14, R6 ;  /* 0x00000006000e7305 */ /* 0x000622000020f000 */
[-CC-:B--2---:R-:W-:Y:S02]  /*62f0*/  SHF.R.U64 R13, R10, R8.reuse, R3.reuse ;  /* 0x000000080a0d7219 */ /* 0x184fe40000001203 */
[----:B------:R-:W-:-:S04]  /*6300*/  SHF.R.U32.HI R0, RZ, R8, R3 ;  /* 0x00000008ff007219 */ /* 0x000fc80000011603 */
[----:B-----5:R-:W2:Y:S01]  /*6310*/  LDC R24, c[0x0][0x648] ;  /* 0x00019200ff187b82 */ /* 0x020ea20000000800 */
[-CC-:B----4-:R-:W-:Y:S02]  /*6320*/  SHF.R.U64 R15, R13, R11.reuse, R0.reuse ;  /* 0x0000000b0d0f7219 */ /* 0x190fe40000001200 */
[----:B------:R-:W-:-:S03]  /*6330*/  SHF.R.U32.HI R5, RZ, R11, R0 ;  /* 0x0000000bff057219 */ /* 0x000fc60000011600 */
[----:B------:R-:W-:Y:S02]  /*6340*/  IMAD.MOV.U32 R4, RZ, RZ, R15 ;  /* 0x000000ffff047224 */ /* 0x000fe400078e000f */
[----:B------:R-:W4:Y:S01]  /*6350*/  LDC R28, c[0x0][0x638] ;  /* 0x00018e00ff1c7b82 */ /* 0x000f220000000800 */
[----:B0-----:R-:W-:-:S07]  /*6360*/  IMAD R25, R9, R7, R12 ;  /* 0x0000000709197224 */ /* 0x001fce00078e020c */
[----:B------:R-:W0:Y:S08]  /*6370*/  LDC R29, c[0x0][0x610] ;  /* 0x00018400ff1d7b82 */ /* 0x000e300000000800 */
[----:B------:R-:W0:Y:S01]  /*6380*/  LDC R30, c[0x0][0x600] ;  /* 0x00018000ff1e7b82 */ /* 0x000e220000000800 */
[----:B-123--:R-:W-:Y:S05]  /*6390*/  @!P0 BRA `(.L_x_157) ;  /* 0x0000000000288947 */ /* 0x00efea0003800000 */
        /* <DEDUP_REMOVED lines=10> */
.L_x_157:
[----:B------:R-:W-:Y:S01]  /*6440*/  ISETP.NE.AND P0, PT, R2, 0x1, PT ;  /* 0x000000010200780c */ /* 0x000fe20003f05270 */
[----:B------:R-:W-:Y:S01]  /*6450*/  IMAD.MOV R14, RZ, RZ, -R14 ;  /* 0x000000ffff0e7224 */ /* 0x000fe200078e0a0e */
[----:B------:R-:W-:Y:S02]  /*6460*/  SHF.R.U64 R0, R4, R24, R5 ;  /* 0x0000001804007219 */ /* 0x000fe40000001205 */
[----:B------:R-:W-:Y:S02]  /*6470*/  LOP3.LUT R3, R13, R96, RZ, 0xc0, !PT ;  /* 0x000000600d037212 */ /* 0x000fe400078ec0ff */
[----:B------:R-:W-:Y:S01]  /*6480*/  LOP3.LUT R10, R10, R95, RZ, 0xc0, !PT ;  /* 0x0000005f0a0a7212 */ /* 0x000fe200078ec0ff */
[----:B------:R-:W-:Y:S02]  /*6490*/  IMAD.MOV R4, RZ, RZ, -R0 ;  /* 0x000000ffff047224 */ /* 0x000fe400078e0a00 */
[----:B------:R-:W-:Y:S02]  /*64a0*/  IMAD R0, R90, R0, R3 ;  /* 0x000000005a007224 */ /* 0x000fe400078e0203 */
[----:B----4-:R-:W-:-:S02]  /*64b0*/  IMAD R3, R4, R28, R15 ;  /* 0x0000001c04037224 */ /* 0x010fc400078e020f */
[----:B------:R-:W-:Y:S02]  /*64c0*/  @P0 IMAD R25, R21, R14, R20 ;  /* 0x0000000e15190224 */ /* 0x000fe400078e0214 */
[----:B0-----:R-:W-:Y:S02]  /*64d0*/  IMAD R5, R3, R30, R10 ;  /* 0x0000001e03057224 */ /* 0x001fe400078e020a */
[----:B------:R-:W-:Y:S02]  /*64e0*/  IMAD R0, R0, R29, R25 ;  /* 0x0000001d00007224 */ /* 0x000fe400078e0219 */
[----:B------:R-:W-:-:S03]  /*64f0*/  IMAD.MOV.U32 R4, RZ, RZ, 0x1 ;  /* 0x00000001ff047424 */ /* 0x000fc600078e00ff */
[----:B------:R-:W-:Y:S02]  /*6500*/  SEL R100, R5, R0, !P0 ;  /* 0x0000000005647207 */ /* 0x000fe40004000000 */
[----:B------:R-:W-:Y:S02]  /*6510*/  PRMT R3, R4, 0x7610, R3 ;  /* 0x0000761004037816 */ /* 0x000fe40000000003 */
[----:B------:R-:W-:-:S07]  /*6520*/  SEL R0, R0, R5, !P0 ;  /* 0x0000000500007207 */ /* 0x000fce0004000000 */
.L_x_155:
[----:B------:R-:W-:Y:S01]  /*6530*/  UIMAD.WIDE.U32 UR4, UR41, 0x24924925, URZ ;  /* 0x24924925290478a5 */ /* 0x000fe2000f8e003f */
[----:B------:R-:W-:Y:S01]  /*6540*/  LOP3.LUT P0, RZ, R3, 0xff, RZ, 0xc0, !PT ;  /* 0x000000ff03ff7812 */ /* 0x000fe2000780c0ff */
[----:B------:R-:W-:Y:S02]  /*6550*/  IMAD.MOV.U32 R101, RZ, RZ, R0 ;  /* 0x000000ffff657224 */ /* 0x000fe400078e0000 */
[----:B------:R-:W-:-:S04]  /*6560*/  UIADD3 UR4, UR41, -UR5, URZ ;  /* 0x8000000529047290 */ /* 0x000fc8000fffe03f */
[----:B------:R-:W-:-:S04]  /*6570*/  ULEA.HI UR4, UR4, UR5, URZ, 0x1f ;  /* 0x0000000504047291 */ /* 0x000fc8000f8ff83f */
[----:B------:R-:W-:-:S04]  /*6580*/  USHF.R.U32.HI UR4, URZ, 0x2, UR4 ;  /* 0x000000023f047899 */ /* 0x000fc80008011604 */
[----:B------:R-:W-:Y:S01]  /*6590*/  UIMAD UR41, UR4, -0x7, UR41 ;  /* 0xfffffff9042978a4 */ /* 0x000fe2000f8e0229 */
[----:B------:R-:W-:Y:S11]  /*65a0*/  @P0 BRA `(.L_x_158) ;  /* 0xffffffac001c0947 */ /* 0x000ff6000383ffff */
[----:B------:R-:W-:Y:S05]  /*65b0*/  EXIT ;  /* 0x000000000000794d */ /* 0x000fea0003800000 */
.L_x_3:
        /* <DEDUP_REMOVED lines=26> */
.L_x_160:
[--C-:B------:R-:W-:Y:S01]  /*6760*/  SHF.R.U64 R14, R12, R20, R13.reuse ;  /* 0x000000140c0e7219 */ /* 0x100fe2000000120d */
[----:B------:R-:W0:Y:S01]  /*6770*/  LDC R24, c[0x0][0x618] ;  /* 0x00018600ff187b82 */ /* 0x000e220000000800 */
[----:B------:R-:W-:Y:S01]  /*6780*/  I2FP.F32.U32 R8, R6 ;  /* 0x0000000600087245 */ /* 0x000fe20000201000 */
[----:B------:R-:W-:Y:S01]  /*6790*/  ULDC UR4, c[0x0][0x150] ;  /* 0x0000540000047ab9 */ /* 0x000fe20000000800 */
[----:B------:R-:W-:Y:S02]  /*67a0*/  SHF.R.U32.HI R7, RZ, R20, R13 ;  /* 0x00000014ff077219 */ /* 0x000fe4000001160d */
[----:B------:R-:W-:Y:S01]  /*67b0*/  IADD3 R11, P0, RZ, -R14, RZ ;  /* 0x8000000eff0b7210 */ /* 0x000fe20007f1e0ff */
[----:B------:R-:W-:Y:S01]  /*67c0*/  FMUL R13, R8, UR4 ;  /* 0x00000004080d7c20 */ /* 0x000fe20008400000 */
[----:B------:R-:W-:Y:S01]  /*67d0*/  ULDC UR4, c[0x0][0x154] ;  /* 0x0000550000047ab9 */ /* 0x000fe20000000800 */
[----:B------:R-:W1:Y:S02]  /*67e0*/  LDC.64 R26, c[0x0][0x640] ;  /* 0x00019000ff1a7b82 */ /* 0x000e640000000a00 */
[----:B------:R-:W-:-:S02]  /*67f0*/  IMAD.X R7, RZ, RZ, ~R7, P0 ;  /* 0x000000ffff077224 */ /* 0x000fc400000e0e07 */
[----:B------:R-:W2:Y:S01]  /*6800*/  F2I.U32.TRUNC.NTZ R13, R13 ;  /* 0x0000000d000d7305 */ /* 0x000ea2000020f000 */
[----:B------:R-:W-:-:S03]  /*6810*/  IMAD.WIDE.U32 R8, R11, R22, R16 ;  /* 0x000000160b087225 */ /* 0x000fc600078e0010 */
[----:B------:R-:W3:Y:S01]  /*6820*/  LDC R15, c[0x0][0x144] ;  /* 0x00005100ff0f7b82 */ /* 0x000ee20000000800 */
[----:B------:R-:W-:-:S04]  /*6830*/  IMAD R10, R7, R22, RZ ;  /* 0x00000016070a7224 */ /* 0x000fc800078e02ff */
[----:B------:R-:W-:Y:S02]  /*6840*/  IMAD R7, R11, R23, R10 ;  /* 0x000000170b077224 */ /* 0x000fe400078e020a */
[----:B------:R-:W-:Y:S01]  /*6850*/  IMAD.MOV.U32 R10, RZ, RZ, -0x1 ;  /* 0xffffffffff0a7424 */ /* 0x000fe200078e00ff */
[----:B------:R-:W4:Y:S01]  /*6860*/  LDC R20, c[0x0][0x608] ;  /* 0x00018200ff147b82 */ /* 0x000f220000000800 */
[----:B------:R-:W-:Y:S01]  /*6870*/  IMAD.IADD R7, R9, 0x1, R7 ;  /* 0x0000000109077824 */ /* 0x000fe200078e0207 */
[----:B------:R-:W-:-:S04]  /*6880*/  I2FP.F32.U32 R9, R5 ;  /* 0x0000000500097245 */ /* 0x000fc80000201000 */
[-C--:B0-----:R-:W-:Y:S01]  /*6890*/  SHF.R.U64 R12, R8, R24.reuse, R7 ;  /* 0x00000018080c7219 */ /* 0x081fe20000001207 */
[----:B--2---:R-:W-:Y:S01]  /*68a0*/  IMAD.MOV R8, RZ, RZ, -R13 ;  /* 0x000000ffff087224 */ /* 0x004fe200078e0a0d */
[----:B------:R-:W0:Y:S01]  /*68b0*/  LDC R11, c[0x0][0x658] ;  /* 0x00019600ff0b7b82 */ /* 0x000e220000000800 */
[----:B-1----:R-:W-:Y:S01]  /*68c0*/  ISETP.NE.U32.AND P0, PT, R26, RZ, PT ;  /* 0x000000ff1a00720c */ /* 0x002fe20003f05070 */
[----:B------:R-:W-:Y:S01]  /*68d0*/  FMUL R9, R9, UR4 ;  /* 0x0000000409097c20 */ /* 0x000fe20008400000 */
[----:B------:R-:W-:Y:S02]  /*68e0*/  SHF.R.U32.HI R7, RZ, R24, R7 ;  /* 0x00000018ff077219 */ /* 0x000fe40000011607 */
[----:B------:R-:W-:-:S03]  /*68f0*/  ISETP.NE.AND.EX P0, PT, R27, RZ, PT, P0 ;  /* 0x000000ff1b00720c */ /* 0x000fc60003f05300 */
[----:B------:R-:W1:Y:S01]  /*6900*/  LDC R22, c[0x0][0x148] ;  /* 0x00005200ff167b82 */ /* 0x000e620000000800 */
[----:B---3--:R-:W-:Y:S02]  /*6910*/  IMAD R23, R15, R8, R6 ;  /* 0x000000080f177224 */ /* 0x008fe400078e0206 */
[----:B------:R-:W-:-:S05]  /*6920*/  IMAD.MOV.U32 R8, RZ, RZ, 0x1 ;  /* 0x00000001ff087424 */ /* 0x000fca00078e00ff */
[----:B------:R-:W2:Y:S01]  /*6930*/  LDC R21, c[0x0][0x600] ;  /* 0x00018000ff157b82 */ /* 0x000ea20000000800 */
[-CC-:B----4-:R-:W-:Y:S02]  /*6940*/  SHF.R.U64 R15, R12, R20.reuse, R7.reuse ;  /* 0x000000140c0f7219 */ /* 0x190fe40000001207 */
[----:B------:R-:W-:Y:S02]  /*6950*/  SHF.R.U32.HI R6, RZ, R20, R7 ;  /* 0x00000014ff067219 */ /* 0x000fe40000011607 */
[----:B------:R3:W4:Y:S03]  /*6960*/  F2I.U32.TRUNC.NTZ R20, R9 ;  /* 0x0000000900147305 */ /* 0x000726000020f000 */
[----:B------:R-:W1:Y:S01]  /*6970*/  LDC R25, c[0x0][0x648] ;  /* 0x00019200ff197b82 */ /* 0x000e620000000800 */
[-C--:B0-----:R-:W-:Y:S02]  /*6980*/  SHF.R.U64 R19, R15, R11.reuse, R6 ;  /* 0x0000000b0f137219 */ /* 0x081fe40000001206 */
[----:B------:R-:W-:-:S02]  /*6990*/  SHF.L.U32 R10, R10, R11, RZ ;  /* 0x0000000b0a0a7219 */ /* 0x000fc400000006ff */
[-C--:B------:R-:W-:Y:S01]  /*69a0*/  SHF.R.U32.HI R7, RZ, R11.reuse, R6 ;  /* 0x0000000bff077219 */ /* 0x080fe20000011606 */
[----:B------:R-:W-:Y:S01]  /*69b0*/  IMAD.MOV.U32 R6, RZ, RZ, R19 ;  /* 0x000000ffff067224 */ /* 0x000fe200078e0013 */
[----:B------:R-:W-:Y:S01]  /*69c0*/  SHF.L.U32 R24, R8, R11, RZ ;  /* 0x0000000b08187219 */ /* 0x000fe200000006ff */
[----:B------:R-:W0:Y:S01]  /*69d0*/  LDC R28, c[0x0][0x638] ;  /* 0x00018e00ff1c7b82 */ /* 0x000e220000000800 */
[----:B------:R-:W-:-:S07]  /*69e0*/  LOP3.LUT R30, RZ, R10, RZ, 0x33, !PT ;  /* 0x0000000aff1e7212 */ /* 0x000fce00078e33ff */
[----:B------:R-:W0:Y:S01]  /*69f0*/  LDC R29, c[0x0][0x610] ;  /* 0x00018400ff1d7b82 */ /* 0x000e220000000800 */
[----:B---34-:R-:W-:Y:S05]  /*6a00*/  @!P0 BRA `(.L_x_161) ;  /* 0x0000000000288947 */ /* 0x018fea0003800000 */
[----:B------:R-:W3:Y:S02]  /*6a10*/  LDC R6, c[0x0][0x64c] ;  /* 0x00019300ff067b82 */ /* 0x000ee40000000800 */
[----:B---3--:R-:W-:-:S05]  /*6a20*/  IADD3 R11, P0, R19, R6, RZ ;  /* 0x00000006130b7210 */ /* 0x008fca0007f1e0ff */
        /* <DEDUP_REMOVED lines=8> */
.L_x_161:
[----:B------:R-:W-:Y:S01]  /*6ab0*/  ISETP.NE.AND P0, PT, R2, 0x1, PT ;  /* 0x000000010200780c */ /* 0x000fe20003f05270 */
[----:B--2---:R-:W-:Y:S01]  /*6ac0*/  VIADD R9, R21, 0xffffffff ;  /* 0xffffffff15097836 */ /* 0x004fe20000000000 */
[----:B-1----:R-:W-:Y:S01]  /*6ad0*/  SHF.R.U64 R7, R6, R25, R7 ;  /* 0x0000001906077219 */ /* 0x002fe20000001207 */
[----:B------:R-:W-:Y:S01]  /*6ae0*/  IMAD.MOV R20, RZ, RZ, -R20 ;  /* 0x000000ffff147224 */ /* 0x000fe200078e0a14 */
[----:B------:R-:W-:Y:S02]  /*6af0*/  LOP3.LUT R6, R15, R30, RZ, 0xc0, !PT ;  /* 0x0000001e0f067212 */ /* 0x000fe400078ec0ff */
[----:B------:R-:W-:Y:S01]  /*6b00*/  LOP3.LUT R12, R12, R9, RZ, 0xc0, !PT ;  /* 0x000000090c0c7212 */ /* 0x000fe200078ec0ff */
[----:B------:R-:W-:Y:S02]  /*6b10*/  IMAD.MOV R8, RZ, RZ, -R7 ;  /* 0x000000ffff087224 */ /* 0x000fe400078e0a07 */
[----:B------:R-:W-:Y:S02]  /*6b20*/  IMAD R6, R24, R7, R6 ;  /* 0x0000000718067224 */ /* 0x000fe400078e0206 */
[----:B------:R-:W-:-:S02]  /*6b30*/  IMAD.MOV.U32 R9, RZ, RZ, 0x1 ;  /* 0x00000001ff097424 */ /* 0x000fc400078e00ff */
[----:B------:R-:W-:Y:S02]  /*6b40*/  @P0 IMAD R23, R22, R20, R5 ;  /* 0x0000001416170224 */ /* 0x000fe400078e0205 */
[----:B0-----:R-:W-:Y:S02]  /*6b50*/  IMAD R5, R8, R28, R19 ;  /* 0x0000001c08057224 */ /* 0x001fe400078e0213 */
[----:B------:R-:W-:Y:S02]  /*6b60*/  IMAD R19, R6, R29, R23 ;  /* 0x0000001d06137224 */ /* 0x000fe400078e0217 */
[----:B------:R-:W-:Y:S02]  /*6b70*/  IMAD R6, R5, R21, R12 ;  /* 0x0000001505067224 */ /* 0x000fe400078e020c */
[----:B------:R-:W-:-:S03]  /*6b80*/  IMAD.MOV.U32 R8, RZ, RZ, R14 ;  /* 0x000000ffff087224 */ /* 0x000fc600078e000e */
[----:B------:R-:W-:Y:S02]  /*6b90*/  SEL R20, R6, R19, !P0 ;  /* 0x0000001306147207 */ /* 0x000fe40004000000 */
[----:B------:R-:W-:-:S07]  /*6ba0*/  SEL R19, R19, R6, !P0 ;  /* 0x0000000613137207 */ /* 0x000fce0004000000 */
.L_x_159:
[----:B------:R-:W-:-:S08]  /*6bb0*/  NOP ;  /* 0x0000000000007918 */ /* 0x000fd00000000000 */
[----:B------:R-:W0:-:S00]  /*6bc0*/  USETMAXREG.DEALLOC.CTAPOOL 0x28 ;  /* 0x00000028000079c8 */ /* 0x000e0000080e0500 */
[----:B0-----:R-:W-:-:S13]  /*6bd0*/  ISETP.NE.AND P0, PT, R0, RZ, PT ;  /* 0x000000ff0000720c */ /* 0x001fda0003f05270 */
[----:B------:R-:W-:Y:S05]  /*6be0*/  @P0 EXIT ;  /* 0x000000000000094d */ /* 0x000fea0003800000 */
[----:B------:R-:W-:Y:S01]  /*6bf0*/  LOP3.LUT P0, RZ, R9, 0xff, RZ, 0xc0, !PT ;  /* 0x000000ff09ff7812 */ /* 0x000fe2000780c0ff */
[----:B------:R-:W-:Y:S02]  /*6c00*/  IMAD.MOV.U32 R0, RZ, RZ, 0x1 ;  /* 0x00000001ff007424 */ /* 0x000fe400078e00ff */
[----:B------:R-:W-:-:S10]  /*6c10*/  IMAD.MOV.U32 R12, RZ, RZ, RZ ;  /* 0x000000ffff0c7224 */ /* 0x000fd400078e00ff */
[----:B------:R-:W-:Y:S05]  /*6c20*/  @!P0 BRA `(.L_x_162) ;  /* 0x0000000c00348947 */ /* 0x000fea0003800000 */
[----:B------:R-:W0:Y:S01]  /*6c30*/  LDC R0, c[0x0][0x28c] ;  /* 0x0000a300ff007b82 */ /* 0x000e220000000800 */
[----:B------:R-:W-:Y:S01]  /*6c40*/  LOP3.LUT P0, RZ, R3, 0x1f, RZ, 0xc0, !PT ;  /* 0x0000001f03ff7812 */ /* 0x000fe2000780c0ff */
[----:B------:R-:W-:Y:S01]  /*6c50*/  ULDC UR5, c[0x0][0x658] ;  /* 0x0001960000057ab9 */ /* 0x000fe20000000800 */
[----:B------:R-:W-:Y:S01]  /*6c60*/  UMOV UR6, 0xffffffff ;  /* 0xffffffff00067882 */ /* 0x000fe20000000000 */
[----:B------:R-:W-:Y:S01]  /*6c70*/  BSSY B0, `(.L_x_162) ;  /* 0x00000c8000007945 */ /* 0x000fe20003800000 */
[----:B------:R-:W-:Y:S01]  /*6c80*/  USHF.L.U32 UR6, UR6, UR5, URZ ;  /* 0x0000000506067299 */ /* 0x000fe2000800063f */
[C---:B------:R-:W-:Y:S01]  /*6c90*/  ISETP.NE.AND P2, PT, R4.reuse, RZ, PT ;  /* 0x000000ff0400720c */ /* 0x040fe20003f45270 */
[----:B------:R-:W-:Y:S01]  /*6ca0*/  IMAD.MOV.U32 R13, RZ, RZ, 0x1 ;  /* 0x00000001ff0d7424 */ /* 0x000fe200078e00ff */
[----:B------:R-:W-:Y:S01]  /*6cb0*/  ISETP.NE.OR P0, PT, R4, RZ, !P0 ;  /* 0x000000ff0400720c */ /* 0x000fe20004705670 */
[----:B------:R-:W-:Y:S01]  /*6cc0*/  IMAD.MOV.U32 R12, RZ, RZ, RZ ;  /* 0x000000ffff0c7224 */ /* 0x000fe200078e00ff */
[----:B------:R-:W-:Y:S01]  /*6cd0*/  LOP3.LUT R11, R18, 0x2, RZ, 0xfc, !PT ;  /* 0x00000002120b7812 */ /* 0x000fe200078efcff */
[----:B------:R-:W-:Y:S01]  /*6ce0*/  ULDC UR4, c[0x0][0x600] ;  /* 0x0001800000047ab9 */ /* 0x000fe20000000800 */
[----:B------:R-:W-:Y:S01]  /*6cf0*/  UMOV UR7, 0x1 ;  /* 0x0000000100077882 */ /* 0x000fe20000000000 */
[----:B------:R-:W-:-:S02]  /*6d00*/  UIADD3 UR13, UR4, -0x1, URZ ;  /* 0xffffffff040d7890 */ /* 0x000fc4000fffe03f */
[----:B------:R-:W-:Y:S02]  /*6d10*/  USHF.L.U32 UR15, UR7, UR5, URZ ;  /* 0x00000005070f7299 */ /* 0x000fe4000800063f */
[----:B------:R-:W-:Y:S01]  /*6d20*/  ULOP3.LUT UR14, URZ, UR6, URZ, 0x33, !UPT ;  /* 0x000000063f0e7292 */ /* 0x000fe2000f8e333f */
[----:B------:R-:W-:Y:S01]  /*6d30*/  ULDC.64 UR22, c[0x0][0x198] ;  /* 0x0000660000167ab9 */ /* 0x000fe20000000a00 */
[----:B0-----:R-:W-:-:S05]  /*6d40*/  VIADD R0, R0, 0x3f ;  /* 0x0000003f00007836 */ /* 0x001fca0000000000 */
[----:B------:R-:W-:-:S04]  /*6d50*/  SHF.R.S32.HI R3, RZ, 0x1f, R0 ;  /* 0x0000001fff037819 */ /* 0x000fc80000011400 */
[----:B------:R-:W-:Y:S01]  /*6d60*/  LEA.HI R3, R3, R0, RZ, 0x6 ;  /* 0x0000000003037211 */ /* 0x000fe200078f30ff */
[----:B------:R-:W-:-:S03]  /*6d70*/  IMAD.MOV.U32 R0, RZ, RZ, 0x1 ;  /* 0x00000001ff007424 */ /* 0x000fc600078e00ff */
[----:B------:R-:W-:-:S05]  /*6d80*/  SHF.R.S32.HI R3, RZ, 0x6, R3 ;  /* 0x00000006ff037819 */ /* 0x000fca0000011403 */
[----:B------:R-:W-:-:S07]  /*6d90*/  VIADD R10, R3, 0x1 ;  /* 0x00000001030a7836 */ /* 0x000fce0000000000 */
.L_x_174:
[----:B------:R-:W-:-:S03]  /*6da0*/  UMOV UR4, 0xffffffff ;  /* 0xffffffff00047882 */ /* 0x000fc60000000000 */
[----:B------:R-:W-:Y:S05]  /*6db0*/  BRA.DIV UR4, `(.L_x_163) ;  /* 0x0000001204287947 */ /* 0x000fea000b800000 */
[----:B------:R-:W-:-:S13]  /*6dc0*/  ELECT P6, URZ, PT ;  /* 0x00000000003f782f */ /* 0x000fda00038c0000 */
.L_x_188:
[----:B------:R-:W-:Y:S04]  /*6dd0*/  BSSY B1, `(.L_x_164) ;  /* 0x000003e000017945 */ /* 0x000fe80003800000 */
[----:B------:R-:W-:Y:S05]  /*6de0*/  @!P6 BRA `(.L_x_165) ;  /* 0x0000000000f0e947 */ /* 0x000fea0003800000 */
[----:B------:R-:W0:Y:S02]  /*6df0*/  LDC R4, c[0x0][0x28c] ;  /* 0x0000a300ff047b82 */ /* 0x000e240000000800 */
[----:B0-----:R-:W-:-:S13]  /*6e00*/  ISETP.GE.AND P1, PT, R4, 0x1, PT ;  /* 0x000000010400780c */ /* 0x001fda0003f26270 */
[----:B------:R-:W-:Y:S05]  /*6e10*/  @!P1 BRA `(.L_x_165) ;  /* 0x0000000000e49947 */ /* 0x000fea0003800000 */
[----:B------:R-:W-:Y:S02]  /*6e20*/  IMAD.SHL.U32 R19, R19, 0x80, RZ ;  /* 0x0000008013137824 */ /* 0x000fe400078e00ff */
[----:B------:R-:W-:Y:S02]  /*6e30*/  IMAD.SHL.U32 R20, R20, 0x80, RZ ;  /* 0x0000008014147824 */ /* 0x000fe400078e00ff */
[----:B------:R-:W-:Y:S02]  /*6e40*/  IMAD.MOV.U32 R21, RZ, RZ, RZ ;  /* 0x000000ffff157224 */ /* 0x000fe400078e00ff */
[----:B------:R-:W-:Y:S02]  /*6e50*/  IMAD.MOV.U32 R4, RZ, RZ, R10 ;  /* 0x000000ffff047224 */ /* 0x000fe400078e000a */
[----:B------:R-:W-:Y:S02]  /*6e60*/  IMAD.MOV.U32 R5, RZ, RZ, R0 ;  /* 0x000000ffff057224 */ /* 0x000fe400078e0000 */
[----:B------:R-:W-:-:S02]  /*6e70*/  IMAD.MOV.U32 R6, RZ, RZ, R12 ;  /* 0x000000ffff067224 */ /* 0x000fc400078e000c */
[----:B------:R-:W-:-:S07]  /*6e80*/  VIADD R22, R19, 0x40 ;  /* 0x0000004013167836 */ /* 0x000fce0000000000 */
.L_x_169:
[----:B------:R-:W0:Y:S01]  /*6e90*/  S2R R14, SR_CgaCtaId ;  /* 0x00000000000e7919 */ /* 0x000e220000008800 */
[----:B------:R-:W-:Y:S01]  /*6ea0*/  MOV R7, 0x400 ;  /* 0x0000040000077802 */ /* 0x000fe20000000f00 */
[----:B------:R-:W1:Y:S03]  /*6eb0*/  @!P2 LDC R9, c[0x0][0x500] ;  /* 0x00014000ff09ab82 */ /* 0x000e660000000800 */
[----:B0-----:R-:W-:Y:S02]  /*6ec0*/  LEA R15, R14, R7, 0x18 ;  /* 0x000000070e0f7211 */ /* 0x001fe400078ec0ff */
[----:B------:R-:W-:-:S03]  /*6ed0*/  SHF.L.U32 R7, R5, 0x1f, RZ ;  /* 0x0000001f05077819 */ /* 0x000fc600000006ff */
[----:B------:R-:W-:-:S04]  /*6ee0*/  IMAD R14, R6, 0x8, R15 ;  /* 0x00000008060e7824 */ /* 0x000fc800078e020f */
[----:B------:R-:W0:Y:S02]  /*6ef0*/  SYNCS.PHASECHK.TRANS64.TRYWAIT P1, [R14+URZ+0x38], R7 ;  /* 0x000038070e0075a7 */ /* 0x000e24000802017f */
[----:B01----:R-:W-:Y:S05]  /*6f00*/  @!P1 BRA `(.L_x_166) ;  /* 0x0000000c00f49947 */ /* 0x003fea0003800000 */
.L_x_189:
[----:B0-----:R-:W-:Y:S01]  /*6f10*/  PRMT R7, R11, 0x9910, RZ ;  /* 0x000099100b077816 */ /* 0x001fe200000000ff */
[----:B------:R0:W-:Y:S03]  /*6f20*/  @!P2 SYNCS.ARRIVE.TRANS64 RZ, [R14+URZ], R9 ;  /* 0x000000090effa9a7 */ /* 0x0001e6000800003f */
[----:B------:R-:W-:-:S13]  /*6f30*/  ISETP.NE.AND P1, PT, R7, 0x2, PT ;  /* 0x000000020700780c */ /* 0x000fda0003f25270 */
[----:B0-----:R-:W-:Y:S05]  /*6f40*/  @P1 BRA `(.L_x_167) ;  /* 0x0000000000041947 */ /* 0x001fea0003800000 */
[----:B------:R-:W-:Y:S01]  /*6f50*/  BPT.TRAP 0x1 ;  /* 0x000000040000795c */ /* 0x000fe20000300000 */
.L_x_167:
[----:B------:R-:W-:Y:S05]  /*6f60*/  @P0 BRA `(.L_x_168) ;  /* 0x0000000000040947 */ /* 0x000fea0003800000 */
[----:B------:R-:W-:Y:S01]  /*6f70*/  BPT.TRAP 0x1 ;  /* 0x000000040000795c */ /* 0x000fe20000300000 */
.L_x_168:
[----:B------:R-:W-:Y:S01]  /*6f80*/  IMAD R15, R6, 0x4000, R15 ;  /* 0x00004000060f7824 */ /* 0x000fe200078e020f */
[----:B------:R-:W-:Y:S01]  /*6f90*/  R2UR UR25, R14 ;  /* 0x000000000e1972ca */ /* 0x000fe200000e0000 */
[----:B------:R-:W-:Y:S01]  /*6fa0*/  VIADD R4, R4, 0xffffffff ;  /* 0xffffffff04047836 */ /* 0x000fe20000000000 */
[----:B------:R-:W-:Y:S01]  /*6fb0*/  R2UR UR27, R21 ;  /* 0x00000000151b72ca */ /* 0x000fe200000e0000 */
[----:B------:R-:W-:Y:S01]  /*6fc0*/  UIADD3 UR4, UP0, UR22, 0xf0, URZ ;  /* 0x000000f016047890 */ /* 0x000fe2000ff1e03f */
[----:B------:R-:W-:Y:S01]  /*6fd0*/  R2UR UR8, R15 ;  /* 0x000000000f0872ca */ /* 0x000fe200000e0000 */
[----:B------:R-:W-:Y:S01]  /*6fe0*/  UIADD3 UR30, UP1, UR22, 0x1f0, URZ ;  /* 0x000001f0161e7890 */ /* 0x000fe2000ff3e03f */
[----:B------:R-:W-:Y:S01]  /*6ff0*/  R2UR UR28, R8 ;  /* 0x00000000081c72ca */ /* 0x000fe200000e0000 */
[----:B------:R-:W-:Y:S01]  /*7000*/  UIADD3.X UR5, URZ, UR23, URZ, UP0, !UPT ;  /* 0x000000173f057290 */ /* 0x000fe200087fe43f */
[----:B------:R-:W-:Y:S01]  /*7010*/  R2UR UR26, R19 ;  /* 0x00000000131a72ca */ /* 0x000fe200000e0000 */
[----:B------:R-:W-:Y:S01]  /*7020*/  VIADD R6, R6, 0x1 ;  /* 0x0000000106067836 */ /* 0x000fe20000000000 */
[----:B------:R-:W-:Y:S01]  /*7030*/  R2UR UR18, R22 ;  /* 0x00000000161272ca */ /* 0x000fe200000e0000 */
[----:B------:R-:W-:Y:S01]  /*7040*/  UIADD3.X UR31, URZ, UR23, URZ, UP1, !UPT ;  /* 0x000000173f1f7290 */ /* 0x000fe20008ffe43f */
[----:B------:R-:W-:Y:S01]  /*7050*/  R2UR UR11, R20 ;  /* 0x00000000140b72ca */ /* 0x000fe200000e0000 */
[----:B------:R-:W-:Y:S01]  /*7060*/  UMOV UR6, 0x0 ;  /* 0x0000000000067882 */ /* 0x000fe20000000000 */
[----:B------:R-:W-:Y:S01]  /*7070*/  ISETP.GT.AND P3, PT, R4, 0x1, PT ;  /* 0x000000010400780c */ /* 0x000fe20003f64270 */
[----:B------:R-:W-:Y:S01]  /*7080*/  UMOV UR7, 0x10000000 ;  /* 0x1000000000077882 */ /* 0x000fe20000000000 */
[C---:B------:R-:W-:Y:S01]  /*7090*/  ISETP.NE.AND P1, PT, R6.reuse, 0x7, PT ;  /* 0x000000070600780c */ /* 0x040fe20003f25270 */
[----:B------:R-:W-:Y:S01]  /*70a0*/  UIADD3 UR24, UR8, 0x180, URZ ;  /* 0x0000018008187890 */ /* 0x000fe2000fffe03f */
[----:B------:R-:W-:Y:S01]  /*70b0*/  VIADD R21, R21, 0x40 ;  /* 0x0000004015157836 */ /* 0x000fe20000000000 */
[----:B------:R-:W-:Y:S01]  /*70c0*/  UIADD3 UR16, UR8, 0x2180, URZ ;  /* 0x0000218008107890 */ /* 0x000fe2000fffe03f */
[----:B------:R-:W-:Y:S01]  /*70d0*/  SEL R14, RZ, 0x1, P1 ;  /* 0x00000001ff0e7807 */ /* 0x000fe20000800000 */
[----:B------:R-:W-:Y:S01]  /*70e0*/  UIADD3 UR8, UR8, 0x1c180, URZ ;  /* 0x0001c18008087890 */ /* 0x000fe2000fffe03f */
[----:B------:R-:W-:Y:S01]  /*70f0*/  SEL R6, R6, RZ, P1 ;  /* 0x000000ff06067207 */ /* 0x000fe20000800000 */
[----:B------:R-:W-:Y:S01]  /*7100*/  UMOV UR17, UR25 ;  /* 0x0000001900117c82 */ /* 0x000fe20008000000 */
[----:B------:R-:W-:Y:S01]  /*7110*/  UMOV UR19, UR27 ;  /* 0x0000001b00137c82 */ /* 0x000fe20008000000 */
[----:B------:R-:W-:Y:S01]  /*7120*/  UMOV UR20, UR28 ;  /* 0x0000001c00147c82 */ /* 0x000fe20008000000 */
[----:B------:R0:W-:Y:S01]  /*7130*/  UTMALDG.3D [UR24], [UR4], desc[UR6] ;  /* 0x00000618040075b4 */ /* 0x0001e20008011000 */
[----:B------:R-:W-:Y:S01]  /*7140*/  UMOV UR9, UR25 ;  /* 0x0000001900097c82 */ /* 0x000fe20008000000 */
[----:B------:R-:W-:Y:S01]  /*7150*/  UMOV UR10, UR27 ;  /* 0x0000001b000a7c82 */ /* 0x000fe20008000000 */
[----:B------:R-:W-:Y:S01]  /*7160*/  UMOV UR12, UR28 ;  /* 0x0000001c000c7c82 */ /* 0x000fe20008000000 */
[----:B------:R-:W-:Y:S01]  /*7170*/  LOP3.LUT R5, R5, R14, RZ, 0x3c, !PT ;  /* 0x0000000e05057212 */ /* 0x000fe200078e3cff */
[----:B------:R0:W-:Y:S01]  /*7180*/  UTMALDG.3D [UR16], [UR4], desc[UR6] ;  /* 0x00000610040075b4 */ /* 0x0001e20008011000 */
[----:B------:R0:W-:Y:S02]  /*7190*/  UTMALDG.3D [UR8], [UR30], desc[UR6] ;  /* 0x000006081e0075b4 */ /* 0x0001e40008011000 */
[----:B0-----:R-:W-:Y:S05]  /*71a0*/  @P3 BRA `(.L_x_169) ;  /* 0xfffffffc00383947 */ /* 0x001fea000383ffff */
.L_x_165:
[----:B------:R-:W-:Y:S05]  /*71b0*/  BSYNC B1 ;  /* 0x0000000000017941 */ /* 0x000fea0003800000 */
.L_x_164:
[----:B------:R-:W-:Y:S01]  /*71c0*/  LOP3.LUT P4, RZ, R13, 0xff, RZ, 0xc0, !PT ;  /* 0x000000ff0dff7812 */ /* 0x000fe2000788c0ff */
[C---:B------:R-:W-:Y:S01]  /*71d0*/  IMAD.IADD R12, R3.reuse, 0x1, R12 ;  /* 0x00000001030c7824 */ /* 0x040fe200078e020c */
[----:B------:R-:W-:Y:S01]  /*71e0*/  ULDC.64 UR4, c[0x0][0x650] ;  /* 0x0001940000047ab9 */ /* 0x000fe20000000a00 */
[C---:B------:R-:W-:Y:S01]  /*71f0*/  ISETP.GE.U32.AND P3, PT, R3.reuse, 0x7, PT ;  /* 0x000000070300780c */ /* 0x040fe20003f66070 */
[----:B------:R-:W-:Y:S01]  /*7200*/  BSSY B1, `(.L_x_170) ;  /* 0x000006c000017945 */ /* 0x000fe20003800000 */
[C---:B------:R-:W-:Y:S01]  /*7210*/  IMAD.WIDE.U32 R4, R12.reuse, 0x24924925, RZ ;  /* 0x249249250c047825 */ /* 0x040fe200078e00ff */
[C---:B------:R-:W-:Y:S02]  /*7220*/  ISETP.GT.U32.AND P1, PT, R12.reuse, 0x6, PT ;  /* 0x000000060c00780c */ /* 0x040fe40003f24070 */
[----:B------:R-:W-:Y:S01]  /*7230*/  PRMT R13, RZ, 0x7610, R13 ;  /* 0x00007610ff0d7816 */ /* 0x000fe2000000000d */
[----:B------:R-:W-:Y:S01]  /*7240*/  IMAD.IADD R4, R12, 0x1, -R5 ;  /* 0x000000010c047824 */ /* 0x000fe200078e0a05 */
[----:B------:R-:W-:Y:S01]  /*7250*/  ISETP.LT.U32.AND P1, PT, R3, 0x7, P1 ;  /* 0x000000070300780c */ /* 0x000fe20000f21070 */
[----:B------:R-:W-:-:S02]  /*7260*/  IMAD.MOV.U32 R19, RZ, RZ, -0x1 ;  /* 0xffffffffff137424 */ /* 0x000fc400078e00ff */
[----:B------:R-:W0:Y:S01]  /*7270*/  @P4 S2R R7, SR_CgaCtaId ;  /* 0x0000000000074919 */ /* 0x000e220000008800 */
[----:B------:R-:W-:Y:S01]  /*7280*/  @P4 MOV R6, 0x400 ;  /* 0x0000040000064802 */ /* 0x000fe20000000f00 */
[----:B------:R-:W-:Y:S01]  /*7290*/  IMAD.MOV.U32 R20, RZ, RZ, -0x1 ;  /* 0xffffffffff147424 */ /* 0x000fe200078e00ff */
[----:B------:R-:W-:Y:S01]  /*72a0*/  LEA.HI R4, R4, R5, RZ, 0x1f ;  /* 0x0000000504047211 */ /* 0x000fe200078ff8ff */
[----:B------:R-:W-:-:S03]  /*72b0*/  IMAD.MOV.U32 R8, RZ, RZ, -0x1 ;  /* 0xffffffffff087424 */ /* 0x000fc600078e00ff */
[--C-:B------:R-:W-:Y:S02]  /*72c0*/  SHF.R.U32.HI R5, RZ, 0x2, R4.reuse ;  /* 0x00000002ff057819 */ /* 0x100fe40000011604 */
[----:B------:R-:W-:-:S03]  /*72d0*/  PRMT R4, RZ, 0x7610, R4 ;  /* 0x00007610ff047816 */ /* 0x000fc60000000004 */
[----:B------:R-:W-:Y:S01]  /*72e0*/  IMAD R12, R5, -0x7, R12 ;  /* 0xfffffff9050c7824 */ /* 0x000fe200078e020c */
[----:B0-----:R-:W-:Y:S02]  /*72f0*/  @P4 LEA R6, R7, R6, 0x18 ;  /* 0x0000000607064211 */ /* 0x001fe400078ec0ff */
[----:B------:R-:W-:Y:S02]  /*7300*/  SEL R7, RZ, 0x1, !P1 ;  /* 0x00000001ff077807 */ /* 0x000fe40004800000 */
[----:B------:R-:W-:Y:S01]  /*7310*/  IADD3 R16, P1, R16, UR36, RZ ;  /* 0x0000002410107c10 */ /* 0x000fe2000ff3e0ff */
[----:B------:R0:W-:Y:S01]  /*7320*/  @P4 SYNCS.ARRIVE.TRANS64.A1T0 RZ, [R6+URZ+0x88], RZ ;  /* 0x000088ff06ff49a7 */ /* 0x0001e2000810003f */
[----:B------:R-:W-:Y:S02]  /*7330*/  LOP3.LUT R0, R0, R7, RZ, 0x3c, !PT ;  /* 0x0000000700007212 */ /* 0x000fe400078e3cff */
[----:B------:R-:W-:Y:S02]  /*7340*/  IADD3.X R17, R17, UR42, RZ, P1, !PT ;  /* 0x0000002a11117c10 */ /* 0x000fe40008ffe4ff */
[----:B------:R-:W-:-:S02]  /*7350*/  ISETP.GE.U32.AND P1, PT, R16, UR4, PT ;  /* 0x0000000410007c0c */ /* 0x000fc4000bf26070 */
[----:B------:R-:W-:Y:S02]  /*7360*/  @P3 LOP3.LUT R0, R0, 0x1, R5, 0x78, !PT ;  /* 0x0000000100003812 */ /* 0x000fe400078e7805 */
[----:B------:R-:W-:-:S13]  /*7370*/  ISETP.GE.U32.AND.EX P1, PT, R17, UR5, PT, P1 ;  /* 0x0000000511007c0c */ /* 0x000fda000bf26110 */
[----:B0-----:R-:W-:Y:S05]  /*7380*/  @P1 BRA `(.L_x_171) ;  /* 0x00000004004c1947 */ /* 0x001fea0003800000 */
[----:B------:R-:W-:Y:S01]  /*7390*/  ULDC.64 UR4, c[0x0][0x628] ;  /* 0x00018a0000047ab9 */ /* 0x000fe20000000a00 */
[----:B------:R-:W0:Y:S01]  /*73a0*/  S2R R15, SR_CTAID.X ;  /* 0x00000000000f7919 */ /* 0x000e220000002500 */
[----:B------:R-:W-:Y:S01]  /*73b0*/  ISETP.NE.U32.AND P1, PT, RZ, UR4, PT ;  /* 0x00000004ff007c0c */ /* 0x000fe2000bf25070 */
[----:B------:R-:W-:Y:S01]  /*73c0*/  ULDC UR7, c[0x0][0x630] ;  /* 0x00018c0000077ab9 */ /* 0x000fe20000000800 */
[----:B------:R-:W-:Y:S01]  /*73d0*/  IMAD.MOV.U32 R4, RZ, RZ, R16 ;  /* 0x000000ffff047224 */ /* 0x000fe200078e0010 */
[----:B------:R-:W1:Y:S01]  /*73e0*/  S2R R14, SR_CTAID.Y ;  /* 0x00000000000e7919 */ /* 0x000e620000002600 */
[----:B------:R-:W-:Y:S01]  /*73f0*/  ISETP.NE.AND.EX P1, PT, RZ, UR5, PT, P1 ;  /* 0x00000005ff007c0c */ /* 0x000fe2000bf25310 */
[----:B------:R-:W-:-:S12]  /*7400*/  IMAD.MOV.U32 R5, RZ, RZ, R17 ;  /* 0x000000ffff057224 */ /* 0x000fd800078e0011 */
[----:B------:R-:W-:Y:S05]  /*7410*/  @!P1 BRA `(.L_x_172) ;  /* 0x0000000000289947 */ /* 0x000fea0003800000 */
[----:B------:R-:W-:Y:S02]  /*7420*/  ULDC UR6, c[0x0][0x634] ;  /* 0x00018d0000067ab9 */ /* 0x000fe40000000800 */
[----:B------:R-:W-:-:S05]  /*7430*/  IADD3 R9, P1, R16, UR6, RZ ;  /* 0x0000000610097c10 */ /* 0x000fca000ff3e0ff */
[----:B------:R-:W-:-:S04]  /*7440*/  IMAD.X R19, RZ, RZ, R17, P1 ;  /* 0x000000ffff137224 */ /* 0x000fc800008e0611 */
[----:B------:R-:W-:-:S04]  /*7450*/  IMAD.WIDE.U32 R6, R19, UR4, RZ ;  /* 0x0000000413067c25 */ /* 0x000fc8000f8e00ff */
[----:B------:R-:W-:-:S04]  /*7460*/  IMAD.WIDE.U32 R6, P1, R9, UR5, R6 ;  /* 0x0000000509067c25 */ /* 0x000fc8000f820006 */
[----:B------:R-:W-:-:S04]  /*7470*/  IMAD.WIDE.U32 R8, R9, UR4, RZ ;  /* 0x0000000409087c25 */ /* 0x000fc8000f8e00ff */
[----:B------:R-:W-:Y:S01]  /*7480*/  IMAD.X R5, RZ, RZ, RZ, P1 ;  /* 0x000000ffff057224 */ /* 0x000fe200008e06ff */
[----:B------:R-:W-:Y:S01]  /*7490*/  IADD3 RZ, P1, R9, R6, RZ ;  /* 0x0000000609ff7210 */ /* 0x000fe20007f3e0ff */
[----:B------:R-:W-:-:S04]  /*74a0*/  IMAD.MOV.U32 R4, RZ, RZ, R7 ;  /* 0x000000ffff047224 */ /* 0x000fc800078e0007 */
[----:B------:R-:W-:-:S08]  /*74b0*/  IMAD.WIDE.U32.X R4, R19, UR5, R4, P1 ;  /* 0x0000000513047c25 */ /* 0x000fd000088e0404 */
.L_x_172:
[--C-:B------:R-:W-:Y:S01]  /*74c0*/  SHF.R.U64 R8, R4, UR7, R5.reuse ;  /* 0x0000000704087c19 */ /* 0x100fe20008001205 */
[----:B------:R-:W-:Y:S01]  /*74d0*/  ULDC.64 UR4, c[0x0][0x620] ;  /* 0x0001880000047ab9 */ /* 0x000fe20000000a00 */
[----:B------:R-:W-:Y:S01]  /*74e0*/  SHF.R.U32.HI R4, RZ, UR7, R5 ;  /* 0x00000007ff047c19 */ /* 0x000fe20008011605 */
[----:B------:R-:W2:Y:S01]  /*74f0*/  LDC R24, c[0x0][0x144] ;  /* 0x00005100ff187b82 */ /* 0x000ea20000000800 */
[----:B------:R-:W-:Y:S01]  /*7500*/  IADD3 R7, P1, RZ, -R8, RZ ;  /* 0x80000008ff077210 */ /* 0x000fe20007f3e0ff */
[----:B------:R-:W-:Y:S01]  /*7510*/  ULDC.64 UR8, c[0x0][0x640] ;  /* 0x0001900000087ab9 */ /* 0x000fe20000000a00 */
[----:B0-----:R-:W-:Y:S01]  /*7520*/  I2FP.F32.U32 R9, R15 ;  /* 0x0000000f00097245 */ /* 0x001fe20000201000 */
[----:B------:R-:W-:Y:S02]  /*7530*/  ULDC UR6, c[0x0][0x608] ;  /* 0x0001820000067ab9 */ /* 0x000fe40000000800 */
[----:B------:R-:W-:Y:S01]  /*7540*/  IMAD.X R4, RZ, RZ, ~R4, P1 ;  /* 0x000000ffff047224 */ /* 0x000fe200008e0e04 */
[----:B------:R-:W-:Y:S01]  /*7550*/  ISETP.NE.U32.AND P1, PT, RZ, UR8, PT ;  /* 0x00000008ff007c0c */ /* 0x000fe2000bf25070 */
[----:B------:R-:W0:Y:S02]  /*7560*/  LDC R21, c[0x0][0x148] ;  /* 0x00005200ff157b82 */ /* 0x000e240000000800 */
[----:B------:R-:W-:Y:S01]  /*7570*/  IMAD R6, R4, UR4, RZ ;  /* 0x0000000404067c24 */ /* 0x000fe2000f8e02ff */
[----:B------:R-:W-:Y:S01]  /*7580*/  ISETP.NE.AND.EX P1, PT, RZ, UR9, PT, P1 ;  /* 0x00000009ff007c0c */ /* 0x000fe2000bf25310 */
[----:B------:R-:W-:Y:S01]  /*7590*/  IMAD.WIDE.U32 R4, R7, UR4, R16 ;  /* 0x0000000407047c25 */ /* 0x000fe2000f8e0010 */
[----:B------:R-:W-:-:S03]  /*75a0*/  ULDC UR4, c[0x0][0x150] ;  /* 0x0000540000047ab9 */ /* 0x000fc60000000800 */
[----:B------:R-:W-:Y:S02]  /*75b0*/  IMAD R7, R7, UR5, R6 ;  /* 0x0000000507077c24 */ /* 0x000fe4000f8e0206 */
[----:B------:R-:W-:Y:S01]  /*75c0*/  FMUL R6, R9, UR4 ;  /* 0x0000000409067c20 */ /* 0x000fe20008400000 */
[----:B------:R-:W-:Y:S01]  /*75d0*/  ULDC UR4, c[0x0][0x618] ;  /* 0x0001860000047ab9 */ /* 0x000fe20000000800 */
[----:B------:R-:W-:Y:S01]  /*75e0*/  ULDC UR5, c[0x0][0x154] ;  /* 0x0000550000057ab9 */ /* 0x000fe20000000800 */
[----:B------:R-:W-:-:S03]  /*75f0*/  IMAD.IADD R5, R5, 0x1, R7 ;  /* 0x0000000105057824 */ /* 0x000fc600078e0207 */
[----:B------:R-:W3:Y:S02]  /*7600*/  F2I.U32.TRUNC.NTZ R6, R6 ;  /* 0x0000000600067305 */ /* 0x000ee4000020f000 */
[----:B------:R-:W-:Y:S02]  /*7610*/  SHF.R.U64 R9, R4, UR4, R5 ;  /* 0x0000000404097c19 */ /* 0x000fe40008001205 */
[----:B-1----:R-:W-:-:S05]  /*7620*/  I2FP.F32.U32 R4, R14 ;  /* 0x0000000e00047245 */ /* 0x002fca0000201000 */
[----:B------:R-:W-:Y:S01]  /*7630*/  FMUL R22, R4, UR5 ;  /* 0x0000000504167c20 */ /* 0x000fe20008400000 */
[----:B------:R-:W-:Y:S01]  /*7640*/  SHF.R.U32.HI R4, RZ, UR4, R5 ;  /* 0x00000004ff047c19 */ /* 0x000fe20008011605 */
[----:B------:R-:W-:-:S03]  /*7650*/  ULDC UR4, c[0x0][0x658] ;  /* 0x0001960000047ab9 */ /* 0x000fc60000000800 */
[--C-:B------:R-:W-:Y:S01]  /*7660*/  SHF.R.U64 R20, R9, UR6, R4.reuse ;  /* 0x0000000609147c19 */ /* 0x100fe20008001204 */
[----:B------:R-:W1:Y:S01]  /*7670*/  F2I.U32.TRUNC.NTZ R22, R22 ;  /* 0x0000001600167305 */ /* 0x000e62000020f000 */
[----:B------:R-:W-:Y:S01]  /*7680*/  SHF.R.U32.HI R5, RZ, UR6, R4 ;  /* 0x00000006ff057c19 */ /* 0x000fe20008011604 */
[----:B---3--:R-:W-:-:S03]  /*7690*/  IMAD.MOV R6, RZ, RZ, -R6 ;  /* 0x000000ffff067224 */ /* 0x008fc600078e0a06 */
[----:B------:R-:W-:Y:S01]  /*76a0*/  SHF.R.U64 R19, R20, UR4, R5 ;  /* 0x0000000414137c19 */ /* 0x000fe20008001205 */
[----:B--2---:R-:W-:Y:S01]  /*76b0*/  IMAD R15, R24, R6, R15 ;  /* 0x00000006180f7224 */ /* 0x004fe200078e020f */
[----:B------:R-:W-:-:S03]  /*76c0*/  SHF.R.U32.HI R23, RZ, UR4, R5 ;  /* 0x00000004ff177c19 */ /* 0x000fc60008011605 */
[----:B------:R-:W-:Y:S02]  /*76d0*/  IMAD.MOV.U32 R4, RZ, RZ, R19 ;  /* 0x000000ffff047224 */ /* 0x000fe400078e0013 */
[----:B------:R-:W-:Y:S01]  /*76e0*/  IMAD.MOV.U32 R5, RZ, RZ, R23 ;  /* 0x000000ffff057224 */ /* 0x000fe200078e0017 */
[----:B-1----:R-:W-:Y:S06]  /*76f0*/  @!P1 BRA `(.L_x_173) ;  /* 0x0000000000289947 */ /* 0x002fec0003800000 */
[----:B------:R-:W-:Y:S02]  /*7700*/  ULDC UR4, c[0x0][0x64c] ;  /* 0x0001930000047ab9 */ /* 0x000fe40000000800 */
[----:B------:R-:W-:-:S05]  /*7710*/  IADD3 R5, P1, R19, UR4, RZ ;  /* 0x0000000413057c10 */ /* 0x000fca000ff3e0ff */
[----:B------:R-:W-:-:S04]  /*7720*/  IMAD.X R23, RZ, RZ, R23, P1 ;  /* 0x000000ffff177224 */ /* 0x000fc800008e0617 */
[----:B------:R-:W-:-:S04]  /*7730*/  IMAD.WIDE.U32 R6, R23, UR8, RZ ;  /* 0x0000000817067c25 */ /* 0x000fc8000f8e00ff */
[----:B------:R-:W-:-:S04]  /*7740*/  IMAD.WIDE.U32 R6, P1, R5, UR9, R6 ;  /* 0x0000000905067c25 */ /* 0x000fc8000f820006 */
[----:B------:R-:W-:-:S04]  /*7750*/  IMAD.WIDE.U32 R4, R5, UR8, RZ ;  /* 0x0000000805047c25 */ /* 0x000fc8000f8e00ff */
[----:B------:R-:W-:Y:S01]  /*7760*/  IMAD.MOV.U32 R4, RZ, RZ, R7 ;  /* 0x000000ffff047224 */ /* 0x000fe200078e0007 */
[----:B------:R-:W-:Y:S01]  /*7770*/  IADD3 RZ, P3, R5, R6, RZ ;  /* 0x0000000605ff7210 */ /* 0x000fe20007f7e0ff */
[----:B------:R-:W-:-:S04]  /*7780*/  IMAD.X R5, RZ, RZ, RZ, P1 ;  /* 0x000000ffff057224 */ /* 0x000fc800008e06ff */
[----:B------:R-:W-:-:S08]  /*7790*/  IMAD.WIDE.U32.X R4, R23, UR9, R4, P3 ;  /* 0x0000000917047c25 */ /* 0x000fd000098e0404 */
.L_x_173:
[----:B------:R-:W-:Y:S01]  /*77a0*/  ISETP.NE.AND P1, PT, R2, 0x1, PT ;  /* 0x000000010200780c */ /* 0x000fe20003f25270 */
[----:B------:R-:W-:Y:S01]  /*77b0*/  ULDC UR4, c[0x0][0x648] ;  /* 0x0001920000047ab9 */ /* 0x000fe20000000800 */
[----:B------:R-:W-:Y:S01]  /*77c0*/  LOP3.LUT R20, R20, UR14, RZ, 0xc0, !PT ;  /* 0x0000000e14147c12 */ /* 0x000fe2000f8ec0ff */
[----:B------:R-:W-:Y:S01]  /*77d0*/  IMAD.MOV R22, RZ, RZ, -R22 ;  /* 0x000000ffff167224 */ /* 0x000fe200078e0a16 */
[----:B------:R-:W-:Y:S01]  /*77e0*/  SHF.R.U64 R5, R4, UR4, R5 ;  /* 0x0000000404057c19 */ /* 0x000fe20008001205 */
[----:B------:R-:W-:Y:S01]  /*77f0*/  ULDC UR4, c[0x0][0x638] ;  /* 0x00018e0000047ab9 */ /* 0x000fe20000000800 */
[----:B------:R-:W-:Y:S01]  /*7800*/  LOP3.LUT R6, R9, UR13, RZ, 0xc0, !PT ;  /* 0x0000000d09067c12 */ /* 0x000fe2000f8ec0ff */
[----:B------:R-:W-:Y:S02]  /*7810*/  ULDC UR5, c[0x0][0x610] ;  /* 0x0001840000057ab9 */ /* 0x000fe40000000800 */
[----:B------:R-:W-:Y:S02]  /*7820*/  IMAD.MOV R4, RZ, RZ, -R5 ;  /* 0x000000ffff047224 */ /* 0x000fe400078e0a05 */
[----:B------:R-:W-:-:S02]  /*7830*/  IMAD R20, R5, UR15, R20 ;  /* 0x0000000f05147c24 */ /* 0x000fc4000f8e0214 */
[----:B0-----:R-:W-:Y:S02]  /*7840*/  @P1 IMAD R15, R21, R22, R14 ;  /* 0x00000016150f1224 */ /* 0x001fe400078e020e */
[----:B------:R-:W-:Y:S01]  /*7850*/  IMAD R19, R4, UR4, R19 ;  /* 0x0000000404137c24 */ /* 0x000fe2000f8e0213 */
[----:B------:R-:W-:Y:S01]  /*7860*/  ULDC UR4, c[0x0][0x600] ;  /* 0x0001800000047ab9 */ /* 0x000fe20000000800 */
[----:B------:R-:W-:Y:S02]  /*7870*/  IMAD R15, R20, UR5, R15 ;  /* 0x00000005140f7c24 */ /* 0x000fe4000f8e020f */
[----:B------:R-:W-:Y:S02]  /*7880*/  IMAD R6, R19, UR4, R6 ;  /* 0x0000000413067c24 */ /* 0x000fe4000f8e0206 */
[----:B------:R-:W-:-:S03]  /*7890*/  IMAD.MOV.U32 R4, RZ, RZ, 0x1 ;  /* 0x00000001ff047424 */ /* 0x000fc600078e00ff */
[----:B------:R-:W-:Y:S02]  /*78a0*/  SEL R20, R6, R15, !P1 ;  /* 0x0000000f06147207 */ /* 0x000fe40004800000 */
[----:B------:R-:W-:-:S07]  /*78b0*/  SEL R19, R15, R6, !P1 ;  /* 0x000000060f137207 */ /* 0x000fce0004800000 */
.L_x_171:
[----:B------:R-:W-:Y:S05]  /*78c0*/  BSYNC B1 ;  /* 0x0000000000017941 */ /* 0x000fea0003800000 */
.L_x_170:
[----:B------:R-:W-:-:S13]  /*78d0*/  LOP3.LUT P1, RZ, R4, 0xff, RZ, 0xc0, !PT ;  /* 0x000000ff04ff7812 */ /* 0x000fda000782c0ff */
[----:B------:R-:W-:Y:S05]  /*78e0*/  @P1 BRA `(.L_x_174) ;  /* 0xfffffff4002c1947 */ /* 0x000fea000383ffff */
[----:B------:R-:W-:Y:S05]  /*78f0*/  BSYNC B0 ;  /* 0x0000000000007941 */ /* 0x000fea0003800000 */
.L_x_162:
[----:B------:R-:W-:-:S03]  /*7900*/  UMOV UR4, 0xffffffff ;  /* 0xffffffff00047882 */ /* 0x000fc60000000000 */
[----:B------:R-:W-:Y:S05]  /*7910*/  BRA.DIV UR4, `(.L_x_175) ;  /* 0x0000000604847947 */ /* 0x000fea000b800000 */
[----:B------:R-:W-:-:S13]  /*7920*/  ELECT P6, URZ, PT ;  /* 0x00000000003f782f */ /* 0x000fda00038c0000 */
.L_x_192:
[----:B------:R-:W-:Y:S04]  /*7930*/  BSSY B0, `(.L_x_176) ;  /* 0x0000046000007945 */ /* 0x000fe80003800000 */
[----:B------:R-:W-:Y:S05]  /*7940*/  @!P6 BRA `(.L_x_177) ;  /* 0x000000040010e947 */ /* 0x000fea0003800000 */
[----:B------:R-:W-:-:S04]  /*7950*/  LOP3.LUT R18, R18, 0x2, RZ, 0xfc, !PT ;  /* 0x0000000212127812 */ /* 0x000fc800078efcff */
[----:B------:R-:W-:-:S13]  /*7960*/  ISETP.NE.AND P0, PT, R18, 0x3, PT ;  /* 0x000000031200780c */ /* 0x000fda0003f05270 */
[----:B------:R-:W-:Y:S05]  /*7970*/  @!P0 BRA `(.L_x_178) ;  /* 0x0000000000048947 */ /* 0x000fea0003800000 */
[----:B------:R-:W-:Y:S01]  /*7980*/  BPT.TRAP 0x1 ;  /* 0x000000040000795c */ /* 0x000fe20000300000 */
.L_x_178:
[----:B------:R-:W0:Y:S01]  /*7990*/  S2R R3, SR_CgaCtaId ;  /* 0x0000000000037919 */ /* 0x000e220000008800 */
[----:B------:R-:W-:-:S04]  /*79a0*/  MOV R2, 0x400 ;  /* 0x0000040000027802 */ /* 0x000fc80000000f00 */
[----:B0-----:R-:W-:Y:S02]  /*79b0*/  LEA R3, R3, R2, 0x18 ;  /* 0x0000000203037211 */ /* 0x001fe400078ec0ff */
[----:B------:R-:W-:-:S03]  /*79c0*/  SHF.L.U32 R2, R0, 0x1f, RZ ;  /* 0x0000001f00027819 */ /* 0x000fc600000006ff */
[----:B------:R-:W-:-:S04]  /*79d0*/  VIADD R3, R3, 0x38 ;  /* 0x0000003803037836 */ /* 0x000fc80000000000 */
[C---:B------:R-:W-:Y:S02]  /*79e0*/  IMAD R7, R12.reuse, 0x8, R3 ;  /* 0x000000080c077824 */ /* 0x040fe400078e0203 */
[----:B------:R-:W-:Y:S02]  /*79f0*/  VIADD R12, R12, 0x1 ;  /* 0x000000010c0c7836 */ /* 0x000fe40000000000 */
[----:B------:R-:W0:Y:S03]  /*7a00*/  SYNCS.PHASECHK.TRANS64.TRYWAIT P0, [R7+URZ], R2 ;  /* 0x00000002070075a7 */ /* 0x000e26000800017f */
[----:B------:R-:W-:-:S04]  /*7a10*/  ISETP.NE.AND P1, PT, R12, 0x7, PT ;  /* 0x000000070c00780c */ /* 0x000fc80003f25270 */
[----:B------:R-:W-:Y:S02]  /*7a20*/  SEL R5, RZ, 0x1, P1 ;  /* 0x00000001ff057807 */ /* 0x000fe40000800000 */
[----:B------:R-:W-:Y:S02]  /*7a30*/  SEL R12, R12, RZ, P1 ;  /* 0x000000ff0c0c7207 */ /* 0x000fe40000800000 */
[----:B------:R-:W-:-:S03]  /*7a40*/  LOP3.LUT R5, R0, R5, RZ, 0x3c, !PT ;  /* 0x0000000500057212 */ /* 0x000fc600078e3cff */
[----:B------:R-:W-:Y:S01]  /*7a50*/  IMAD R9, R12, 0x8, R3 ;  /* 0x000000080c097824 */ /* 0x000fe200078e0203 */
[----:B------:R-:W-:Y:S01]  /*7a60*/  SHF.L.U32 R4, R5, 0x1f, RZ ;  /* 0x0000001f05047819 */ /* 0x000fe200000006ff */
[----:B0-----:R-:W-:Y:S06]  /*7a70*/  @!P0 BRA `(.L_x_179) ;  /* 0x00000004004c8947 */ /* 0x001fec0003800000 */
.L_x_193:
[----:B------:R-:W1:Y:S01]  /*7a80*/  SYNCS.PHASECHK.TRANS64.TRYWAIT P0, [R9+URZ], R4 ;  /* 0x00000004090075a7 */ /* 0x000e62000800017f */
[----:B------:R-:W-:-:S05]  /*7a90*/  VIADD R0, R12, 0x1 ;  /* 0x000000010c007836 */ /* 0x000fca0000000000 */
[----:B------:R-:W-:-:S04]  /*7aa0*/  ISETP.NE.AND P1, PT, R0, 0x7, PT ;  /* 0x000000070000780c */ /* 0x000fc80003f25270 */
[----:B0-----:R-:W-:Y:S02]  /*7ab0*/  SEL R2, RZ, 0x1, P1 ;  /* 0x00000001ff027807 */ /* 0x001fe40000800000 */
[----:B------:R-:W-:Y:S02]  /*7ac0*/  SEL R0, R0, RZ, P1 ;  /* 0x000000ff00007207 */ /* 0x000fe40000800000 */
[----:B------:R-:W-:-:S03]  /*7ad0*/  LOP3.LUT R7, R5, R2, RZ, 0x3c, !PT ;  /* 0x0000000205077212 */ /* 0x000fc600078e3cff */
[----:B------:R-:W-:Y:S01]  /*7ae0*/  IMAD R6, R0, 0x8, R3 ;  /* 0x0000000800067824 */ /* 0x000fe200078e0203 */
[----:B------:R-:W-:Y:S01]  /*7af0*/  SHF.L.U32 R5, R7, 0x1f, RZ ;  /* 0x0000001f07057819 */ /* 0x000fe200000006ff */
[----:B-1----:R-:W-:Y:S06]  /*7b00*/  @!P0 BRA `(.L_x_180) ;  /* 0x00000004003c8947 */ /* 0x002fec0003800000 */
.L_x_194:
[----:B------:R-:W1:Y:S01]  /*7b10*/  SYNCS.PHASECHK.TRANS64.TRYWAIT P0, [R6+URZ], R5 ;  /* 0x00000005060075a7 */ /* 0x000e62000800017f */
[----:B------:R-:W-:-:S05]  /*7b20*/  VIADD R0, R0, 0x1 ;  /* 0x0000000100007836 */ /* 0x000fca0000000000 */
[----:B------:R-:W-:-:S04]  /*7b30*/  ISETP.NE.AND P1, PT, R0, 0x7, PT ;  /* 0x000000070000780c */ /* 0x000fc80003f25270 */
[----:B------:R-:W-:Y:S02]  /*7b40*/  SEL R2, RZ, 0x1, P1 ;  /* 0x00000001ff027807 */ /* 0x000fe40000800000 */
[----:B------:R-:W-:Y:S02]  /*7b50*/  SEL R0, R0, RZ, P1 ;  /* 0x000000ff00007207 */ /* 0x000fe40000800000 */
[----:B------:R-:W-:-:S03]  /*7b60*/  LOP3.LUT R7, R7, R2, RZ, 0x3c, !PT ;  /* 0x0000000207077212 */ /* 0x000fc600078e3cff */
[----:B0-----:R-:W-:Y:S01]  /*7b70*/  IMAD R9, R0, 0x8, R3 ;  /* 0x0000000800097824 */ /* 0x001fe200078e0203 */
[----:B------:R-:W-:Y:S01]  /*7b80*/  SHF.L.U32 R4, R7, 0x1f, RZ ;  /* 0x0000001f07047819 */ /* 0x000fe200000006ff */
[----:B-1----:R-:W-:Y:S06]  /*7b90*/  @!P0 BRA `(.L_x_181) ;  /* 0x00000004002c8947 */ /* 0x002fec0003800000 */
.L_x_195:
        /* <DEDUP_REMOVED lines=9> */
.L_x_196:
        /* <DEDUP_REMOVED lines=9> */
.L_x_197:
[----:B------:R-:W1:Y:S01]  /*7cc0*/  SYNCS.PHASECHK.TRANS64.TRYWAIT P0, [R9+URZ], R4 ;  /* 0x00000004090075a7 */ /* 0x000e62000800017f */
[----:B------:R-:W-:-:S05]  /*7cd0*/  VIADD R0, R0, 0x1 ;  /* 0x0000000100007836 */ /* 0x000fca0000000000 */
[----:B------:R-:W-:-:S04]  /*7ce0*/  ISETP.NE.AND P1, PT, R0, 0x7, PT ;  /* 0x000000070000780c */ /* 0x000fc80003f25270 */
[----:B------:R-:W-:Y:S02]  /*7cf0*/  SEL R2, RZ, 0x1, P1 ;  /* 0x00000001ff027807 */ /* 0x000fe40000800000 */
[----:B------:R-:W-:Y:S02]  /*7d00*/  SEL R0, R0, RZ, P1 ;  /* 0x000000ff00007207 */ /* 0x000fe40000800000 */
[----:B------:R-:W-:Y:S01]  /*7d10*/  LOP3.LUT R2, R7, R2, RZ, 0x3c, !PT ;  /* 0x0000000207027212 */ /* 0x000fe200078e3cff */
[----:B-1----:R-:W-:Y:S06]  /*7d20*/  @!P0 BRA `(.L_x_184) ;  /* 0x0000000400048947 */ /* 0x002fec0003800000 */
.L_x_198:
[----:B------:R-:W-:Y:S01]  /*7d30*/  IMAD R3, R0, 0x8, R3 ;  /* 0x0000000800037824 */ /* 0x000fe200078e0203 */
[----:B------:R-:W-:-:S07]  /*7d40*/  SHF.L.U32 R0, R2, 0x1f, RZ ;  /* 0x0000001f02007819 */ /* 0x000fce00000006ff */
.L_x_185:
[----:B--2---:R2:W3:Y:S02]  /*7d50*/  SYNCS.PHASECHK.TRANS64.TRYWAIT P0, [R3+URZ], R0 ;  /* 0x00000000030075a7 */ /* 0x0044e4000800017f */
[----:B---3--:R-:W-:Y:S05]  /*7d60*/  @!P0 NANOSLEEP.SYNCS 0x989680 ;  /* 0x009896800000895d */ /* 0x008fea0003900000 */
[----:B------:R-:W3:Y:S02]  /*7d70*/  @!P0 SYNCS.PHASECHK.TRANS64 P0, [R3+URZ], R0 ;  /* 0x00000000030085a7 */ /* 0x000ee4000800007f */
[----:B---3--:R-:W-:Y:S05]  /*7d80*/  @!P0 BRA `(.L_x_185) ;  /* 0xfffffffc00f08947 */ /* 0x008fea000383ffff */
.L_x_177:
[----:B------:R-:W-:Y:S05]  /*7d90*/  BSYNC B0 ;  /* 0x0000000000007941 */ /* 0x000fea0003800000 */
.L_x_176:
[----:B------:R-:W-:Y:S05]  /*7da0*/  EXIT ;  /* 0x000000000000794d */ /* 0x000fea0003800000 */
.L_x_17:
[----:B-1----:R1:W2:Y:S02]  /*7db0*/  SYNCS.PHASECHK.TRANS64.TRYWAIT P1, [R3+URZ], R0 ;  /* 0x00000000030075a7 */ /* 0x0022a4000802017f */
[----:B--2---:R-:W-:Y:S05]  /*7dc0*/  @!P1 NANOSLEEP.SYNCS 0x989680 ;  /* 0x009896800000995d */ /* 0x004fea0003900000 */
[----:B------:R-:W2:Y:S02]  /*7dd0*/  @!P1 SYNCS.PHASECHK.TRANS64 P1, [R3+URZ], R0 ;  /* 0x00000000030095a7 */ /* 0x000ea4000802007f */
[----:B--2---:R-:W-:Y:S05]  /*7de0*/  @!P1 BRA `(.L_x_17) ;  /* 0xfffffffc00f09947 */ /* 0x004fea000383ffff */
[----:B------:R-:W-:Y:S05]  /*7df0*/  BRA `(.L_x_16) ;  /* 0xffffff9400c07947 */ /* 0x000fea000383ffff */
.L_x_22:
[----:B-1----:R-:W-:-:S04]  /*7e00*/  IMAD.U32 R4, RZ, RZ, UR7 ;  /* 0x00000007ff047e24 */ /* 0x002fc8000f8e00ff */
[----:B------:R1:W2:Y:S03]  /*7e10*/  SYNCS.PHASECHK.TRANS64.TRYWAIT P1, [R4+URZ], R3 ;  /* 0x00000003040075a7 */ /* 0x0002a6000802017f */
[----:B--2---:R-:W-:Y:S05]  /*7e20*/  @!P1 NANOSLEEP.SYNCS 0x989680 ;  /* 0x009896800000995d */ /* 0x004fea0003900000 */
[----:B------:R-:W2:Y:S02]  /*7e30*/  @!P1 SYNCS.PHASECHK.TRANS64 P1, [R4+URZ], R3 ;  /* 0x00000003040095a7 */ /* 0x000ea4000802007f */
[----:B--2---:R-:W-:Y:S05]  /*7e40*/  @!P1 BRA `(.L_x_22) ;  /* 0xfffffffc00ec9947 */ /* 0x004fea000383ffff */
[----:B------:R-:W-:Y:S05]  /*7e50*/  BRA `(.L_x_21) ;  /* 0xffffff98008c7947 */ /* 0x000fea000383ffff */
.L_x_163:
[----:B------:R-:W-:Y:S01]  /*7e60*/  BSSY B1, `(.L_x_186) ;  /* 0x0000006000017945 */ /* 0x000fe20003800000 */
[----:B------:R-:W-:-:S07]  /*7e70*/  IMAD.MOV.U32 R15, RZ, RZ, -0x1 ;  /* 0xffffffffff0f7424 */ /* 0x000fce00078e00ff */
[----:B------:R-:W-:Y:S05]  /*7e80*/  WARPSYNC.COLLECTIVE R15, `(.L_x_187) ;  /* 0x000000000f0c7348 */ /* 0x000fea0003c00000 */
[----:B------:R-:W-:Y:S02]  /*7e90*/  ELECT P6, UR62, PT ;  /* 0x00000000003e782f */ /* 0x000fe400038c0000 */
[----:B------:R-:W-:Y:S01]  /*7ea0*/  MOV R14, UR62 ;  /* 0x0000003e000e7c02 */ /* 0x000fe20008000f00 */
[----:B------:R-:W-:Y:S10]  /*7eb0*/  ENDCOLLECTIVE ;  /* 0x000000000000791b */ /* 0x000ff40003800000 */
.L_x_187:
[----:B------:R-:W-:Y:S05]  /*7ec0*/  BSYNC B1 ;  /* 0x0000000000017941 */ /* 0x000fea0003800000 */
.L_x_186:
[----:B------:R-:W-:Y:S05]  /*7ed0*/  BRA `(.L_x_188) ;  /* 0xffffffec00bc7947 */ /* 0x000fea000383ffff */
.L_x_166:
[----:B0-----:R0:W1:Y:S02]  /*7ee0*/  SYNCS.PHASECHK.TRANS64.TRYWAIT P1, [R14+URZ+0x38], R7 ;  /* 0x000038070e0075a7 */ /* 0x001064000802017f */
[----:B-1----:R-:W-:Y:S05]  /*7ef0*/  @!P1 NANOSLEEP.SYNCS 0x989680 ;  /* 0x009896800000995d */ /* 0x002fea0003900000 */
[----:B------:R-:W1:Y:S02]  /*7f00*/  @!P1 SYNCS.PHASECHK.TRANS64 P1, [R14+URZ+0x38], R7 ;  /* 0x000038070e0095a7 */ /* 0x000e64000802007f */
[----:B-1----:R-:W-:Y:S05]  /*7f10*/  @!P1 BRA `(.L_x_166) ;  /* 0xfffffffc00f09947 */ /* 0x002fea000383ffff */
[----:B------:R-:W-:Y:S05]  /*7f20*/  BRA `(.L_x_189) ;  /* 0xffffffec00f87947 */ /* 0x000fea000383ffff */
.L_x_175:
[----:B------:R-:W-:Y:S01]  /*7f30*/  BSSY B0, `(.L_x_190) ;  /* 0x0000006000007945 */ /* 0x000fe20003800000 */
[----:B------:R-:W-:-:S07]  /*7f40*/  IMAD.MOV.U32 R15, RZ, RZ, -0x1 ;  /* 0xffffffffff0f7424 */ /* 0x000fce00078e00ff */
[----:B------:R-:W-:Y:S05]  /*7f50*/  WARPSYNC.COLLECTIVE R15, `(.L_x_191) ;  /* 0x000000000f0c7348 */ /* 0x000fea0003c00000 */
[----:B------:R-:W-:Y:S02]  /*7f60*/  ELECT P6, UR62, PT ;  /* 0x00000000003e782f */ /* 0x000fe400038c0000 */
[----:B------:R-:W-:Y:S01]  /*7f70*/  MOV R14, UR62 ;  /* 0x0000003e000e7c02 */ /* 0x000fe20008000f00 */
[----:B------:R-:W-:Y:S10]  /*7f80*/  ENDCOLLECTIVE ;  /* 0x000000000000791b */ /* 0x000ff40003800000 */
.L_x_191:
[----:B------:R-:W-:Y:S05]  /*7f90*/  BSYNC B0 ;  /* 0x0000000000007941 */ /* 0x000fea0003800000 */
.L_x_190:
[----:B------:R-:W-:Y:S05]  /*7fa0*/  BRA `(.L_x_192) ;  /* 0xfffffff800607947 */ /* 0x000fea000383ffff */
.L_x_179:
[----:B0-----:R0:W1:Y:S02]  /*7fb0*/  SYNCS.PHASECHK.TRANS64.TRYWAIT P0, [R7+URZ], R2 ;  /* 0x00000002070075a7 */ /* 0x001064000800017f */
[----:B-1----:R-:W-:Y:S05]  /*7fc0*/  @!P0 NANOSLEEP.SYNCS 0x989680 ;  /* 0x009896800000895d */ /* 0x002fea0003900000 */
[----:B------:R-:W1:Y:S02]  /*7fd0*/  @!P0 SYNCS.PHASECHK.TRANS64 P0, [R7+URZ], R2 ;  /* 0x00000002070085a7 */ /* 0x000e64000800007f */
[----:B-1----:R-:W-:Y:S05]  /*7fe0*/  @!P0 BRA `(.L_x_179) ;  /* 0xfffffffc00f08947 */ /* 0x002fea000383ffff */
[----:B------:R-:W-:Y:S05]  /*7ff0*/  BRA `(.L_x_193) ;  /* 0xfffffff800a07947 */ /* 0x000fea000383ffff */
.L_x_180:
[----:B0-----:R0:W1:Y:S02]  /*8000*/  SYNCS.PHASECHK.TRANS64.TRYWAIT P0, [R9+URZ], R4 ;  /* 0x00000004090075a7 */ /* 0x001064000800017f */
[----:B-1----:R-:W-:Y:S05]  /*8010*/  @!P0 NANOSLEEP.SYNCS 0x989680 ;  /* 0x009896800000895d */ /* 0x002fea0003900000 */
[----:B------:R-:W1:Y:S02]  /*8020*/  @!P0 SYNCS.PHASECHK.TRANS64 P0, [R9+URZ], R4 ;  /* 0x00000004090085a7 */ /* 0x000e64000800007f */
[----:B-1----:R-:W-:Y:S05]  /*8030*/  @!P0 BRA `(.L_x_180) ;  /* 0xfffffffc00f08947 */ /* 0x002fea000383ffff */
[----:B------:R-:W-:Y:S05]  /*8040*/  BRA `(.L_x_194) ;  /* 0xfffffff800b07947 */ /* 0x000fea000383ffff */
.L_x_181:
[----:B0-----:R0:W1:Y:S02]  /*8050*/  SYNCS.PHASECHK.TRANS64.TRYWAIT P0, [R6+URZ], R5 ;  /* 0x00000005060075a7 */ /* 0x001064000800017f */
[----:B-1----:R-:W-:Y:S05]  /*8060*/  @!P0 NANOSLEEP.SYNCS 0x989680 ;  /* 0x009896800000895d */ /* 0x002fea0003900000 */
[----:B------:R-:W1:Y:S02]  /*8070*/  @!P0 SYNCS.PHASECHK.TRANS64 P0, [R6+URZ], R5 ;  /* 0x00000005060085a7 */ /* 0x000e64000800007f */
[----:B-1----:R-:W-:Y:S05]  /*8080*/  @!P0 BRA `(.L_x_181) ;  /* 0xfffffffc00f08947 */ /* 0x002fea000383ffff */
[----:B------:R-:W-:Y:S05]  /*8090*/  BRA `(.L_x_195) ;  /* 0xfffffff800c07947 */ /* 0x000fea000383ffff */
.L_x_182:
[----:B0-----:R0:W1:Y:S02]  /*80a0*/  SYNCS.PHASECHK.TRANS64.TRYWAIT P0, [R9+URZ], R4 ;  /* 0x00000004090075a7 */ /* 0x001064000800017f */
[----:B-1----:R-:W-:Y:S05]  /*80b0*/  @!P0 NANOSLEEP.SYNCS 0x989680 ;  /* 0x009896800000895d */ /* 0x002fea0003900000 */
[----:B------:R-:W1:Y:S02]  /*80c0*/  @!P0 SYNCS.PHASECHK.TRANS64 P0, [R9+URZ], R4 ;  /* 0x00000004090085a7 */ /* 0x000e64000800007f */
[----:B-1----:R-:W-:Y:S05]  /*80d0*/  @!P0 BRA `(.L_x_182) ;  /* 0xfffffffc00f08947 */ /* 0x002fea000383ffff */
[----:B------:R-:W-:Y:S05]  /*80e0*/  BRA `(.L_x_196) ;  /* 0xfffffff800d07947 */ /* 0x000fea000383ffff */
.L_x_183:
[----:B0-----:R0:W1:Y:S02]  /*80f0*/  SYNCS.PHASECHK.TRANS64.TRYWAIT P0, [R6+URZ], R5 ;  /* 0x00000005060075a7 */ /* 0x001064000800017f */
[----:B-1----:R-:W-:Y:S05]  /*8100*/  @!P0 NANOSLEEP.SYNCS 0x989680 ;  /* 0x009896800000895d */ /* 0x002fea0003900000 */
[----:B------:R-:W1:Y:S02]  /*8110*/  @!P0 SYNCS.PHASECHK.TRANS64 P0, [R6+URZ], R5 ;  /* 0x00000005060085a7 */ /* 0x000e64000800007f */
[----:B-1----:R-:W-:Y:S05]  /*8120*/  @!P0 BRA `(.L_x_183) ;  /* 0xfffffffc00f08947 */ /* 0x002fea000383ffff */
[----:B------:R-:W-:Y:S05]  /*8130*/  BRA `(.L_x_197) ;  /* 0xfffffff800e07947 */ /* 0x000fea000383ffff */
.L_x_184:
[----:B-1----:R1:W2:Y:S02]  /*8140*/  SYNCS.PHASECHK.TRANS64.TRYWAIT P0, [R9+URZ], R4 ;  /* 0x00000004090075a7 */ /* 0x0022a4000800017f */
[----:B--2---:R-:W-:Y:S05]  /*8150*/  @!P0 NANOSLEEP.SYNCS 0x989680 ;  /* 0x009896800000895d */ /* 0x004fea0003900000 */
[----:B------:R-:W2:Y:S02]  /*8160*/  @!P0 SYNCS.PHASECHK.TRANS64 P0, [R9+URZ], R4 ;  /* 0x00000004090085a7 */ /* 0x000ea4000800007f */
[----:B--2---:R-:W-:Y:S05]  /*8170*/  @!P0 BRA `(.L_x_184) ;  /* 0xfffffffc00f08947 */ /* 0x004fea000383ffff */
[----:B------:R-:W-:Y:S05]  /*8180*/  BRA `(.L_x_198) ;  /* 0xfffffff800e87947 */ /* 0x000fea000383ffff */
.L_x_199:
[----:B------:R-:W-:-:S00]  /*8190*/  BRA `(.L_x_199) ;  /* 0xfffffffc00fc7947 */ /* 0x000fc0000383ffff */
[----:B------:R-:W-:-:S00]  /*81a0*/  NOP ;  /* 0x0000000000007918 */ /* 0x000fc00000000000 */
        /* <DEDUP_REMOVED lines=13> */
.L_x_200:


//--------------------- .nv.global.init           --------------------------
	.section	.nv.global.init,"aw",@progbits
.nv.global.init:
	.type		$str$22,@object
	.size		$str$22,($str$23 - $str$22)
$str$22:
        /*0000*/ 	.byte	0x6b, 0x5f, 0x74, 0x69, 0x6c, 0x65, 0x5f, 0x63, 0x6f, 0x75, 0x6e, 0x74, 0x20, 0x3e, 0x3d, 0x20
        /*0010*/ 	.byte	0x31, 0x00
	.type		$str$23,@object
	.size		$str$23,(__unnamed_1 - $str$23)
$str$23:
        /*0012*/ 	.byte	0x2f, 0x74, 0x6d, 0x70, 0x2f, 0x63, 0x75, 0x74, 0x6c, 0x61, 0x73, 0x73, 0x5f, 0x73, 0x77, 0x65
        /*0022*/ 	.byte	0x65, 0x70, 0x5f, 0x73, 0x72, 0x63, 0x2f, 0x69, 0x6e, 0x63, 0x6c, 0x75, 0x64, 0x65, 0x2f, 0x63
        /*0032*/ 	.byte	0x75, 0x74, 0x6c, 0x61, 0x73, 0x73, 0x2f, 0x67, 0x65, 0x6d, 0x6d, 0x2f, 0x63, 0x6f, 0x6c, 0x6c
        /*0042*/ 	.byte	0x65, 0x63, 0x74, 0x69, 0x76, 0x65, 0x2f, 0x73, 0x6d, 0x39, 0x30, 0x5f, 0x6d, 0x6d, 0x61, 0x5f
        /*0052*/ 	.byte	0x74, 0x6d, 0x61, 0x5f, 0x67, 0x6d, 0x6d, 0x61, 0x5f, 0x73, 0x73, 0x5f, 0x77, 0x61, 0x72, 0x70
        /*0062*/ 	.byte	0x73, 0x70, 0x65, 0x63, 0x69, 0x61, 0x6c, 0x69, 0x7a, 0x65, 0x64, 0x2e, 0x68, 0x70, 0x70, 0x00
	.type		__unnamed_1,@object
	.size		__unnamed_1,(.L_0 - __unnamed_1)
__unnamed_1:
        /*0072*/ 	.byte	0x76, 0x6f, 0x69, 0x64, 0x20, 0x63, 0x75, 0x74, 0x6c, 0x61, 0x73, 0x73, 0x3a, 0x3a, 0x67, 0x65
        /* <DEDUP_REMOVED lines=179> */
        /*0bb2*/ 	.byte	0x3a, 0x3a, 0x69, 0x64, 0x65, 0x6e, 0x74, 0x69, 0x74, 0x79, 0x5d, 0x00
.L_0:


//--------------------- .nv.shared._ZN7cutlass13device_kernelINS_4gemm6kernel13GemmUniversalIN4cute5tupleIJiiiiEEENS1_10collective13CollectiveMmaINS1_34MainloopSm90TmaGmmaWarpSpecializedILi7ENS5_IJNS4_1CILi1EEESB_SB_EEENS1_35KernelTmaWarpSpecializedCooperativeEEENS5_IJNSA_ILi128EEESF_NSA_ILi64EEEEEENS_6half_tENS5_IJSB_llEEESI_NS5_IJlSB_lEEENS4_8TiledMMAINS4_8MMA_AtomIJNS4_4SM904GMMA26MMA_64x128x16_F32F16F16_SSILNSO_5MajorE1ELSQ_0ELNSO_7ScaleInE1ELSR_1EEEEEENS4_6LayoutINS5_IJNSA_ILi2EEESB_SB_EEENS5_IJSB_NSA_ILi0EEESX_EEEEENS5_IJNS4_10UnderscoreES10_S10_EEEEENS4_13SM90_TMA_LOADENS4_14ComposedLayoutINS4_7SwizzleILi3ELi4ELi3EEENS4_18smem_ptr_flag_bitsILi16EEENSU_INS5_IJSG_NSA_ILi8EEEEEENS5_IJSB_SG_EEEEEEEvNS4_8identityES13_NS14_IS16_S18_NSU_INS5_IJS19_SG_EEENS5_IJSG_SB_EEEEEEEvS1E_EENS_8epilogue10collective6detail29Sm90TmaWarpSpecializedAdapterINS1L_15DefaultEpilogueISI_SK_SK_NS1K_6thread17LinearCombinationISI_Li1EffLNS1P_9ScaleType4KindE0ELNS_15FloatRoundStyleE2ESI_EENS1_15EpilogueDefaultEEEEEvvEEEEvNT_6ParamsE --------------------------
	.section	.nv.shared._ZN7cutlass13device_kernelINS_4gemm6kernel13GemmUniversalIN4cute5tupleIJiiiiEEENS1_10collective13CollectiveMmaINS1_34MainloopSm90TmaGmmaWarpSpecializedILi7ENS5_IJNS4_1CILi1EEESB_SB_EEENS1_35KernelTmaWarpSpecializedCooperativeEEENS5_IJNSA_ILi128EEESF_NSA_ILi64EEEEEENS_6half_tENS5_IJSB_llEEESI_NS5_IJlSB_lEEENS4_8TiledMMAINS4_8MMA_AtomIJNS4_4SM904GMMA26MMA_64x128x16_F32F16F16_SSILNSO_5MajorE1ELSQ_0ELNSO_7ScaleInE1ELSR_1EEEEEENS4_6LayoutINS5_IJNSA_ILi2EEESB_SB_EEENS5_IJSB_NSA_ILi0EEESX_EEEEENS5_IJNS4_10UnderscoreES10_S10_EEEEENS4_13SM90_TMA_LOADENS4_14ComposedLayoutINS4_7SwizzleILi3ELi4ELi3EEENS4_18smem_ptr_flag_bitsILi16EEENSU_INS5_IJSG_NSA_ILi8EEEEEENS5_IJSB_SG_EEEEEEEvNS4_8identityES13_NS14_IS16_S18_NSU_INS5_IJS19_SG_EEENS5_IJSG_SB_EEEEEEEvS1E_EENS_8epilogue10collective6detail29Sm90TmaWarpSpecializedAdapterINS1L_15DefaultEpilogueISI_SK_SK_NS1K_6thread17LinearCombinationISI_Li1EffLNS1P_9ScaleType4KindE0ELNS_15FloatRoundStyleE2ESI_EENS1_15EpilogueDefaultEEEEEvvEEEEvNT_6ParamsE,"aw",@nobits
	.sectionflags	@""
	.align	16
	.zero		1024


//--------------------- .nv.shared.reserved.0     --------------------------
	.section	.nv.shared.reserved.0,"aw",@nobits
	.weak		__nv_reservedSMEM_offset_0_alias
	.size		__nv_reservedSMEM_offset_0_alias, 0, 0
	.other		__nv_reservedSMEM_offset_0_alias,@"STO_CUDA_RESERVED_SHARED STV_DEFAULT"
__nv_reservedSMEM_offset_0_alias:
	.zero		0


//--------------------- .nv.global                --------------------------
	.section	.nv.global,"aw",@nobits
.nv.global:
	.type		_ZN39_INTERNAL_65772734_4_k_cu_dee19939_29814cute1_E,@object
	.size		_ZN39_INTERNAL_65772734_4_k_cu_dee19939_29814cute1_E,(_ZN39_INTERNAL_65772734_4_k_cu_dee19939_29814cuda3std3__45__cpo6cbeginE - _ZN39_INTERNAL_65772734_4_k_cu_dee19939_29814cute1_E)
_ZN39_INTERNAL_65772734_4_k_cu_dee19939_29814cute1_E:
	.zero		1
	.type		_ZN39_INTERNAL_65772734_4_k_cu_dee19939_29814cuda3std3__45__cpo6cbeginE,@object
	.size		_ZN39_INTERNAL_65772734_4_k_cu_dee19939_29814cuda3std3__45__cpo6cbeginE,(_ZN39_INTERNAL_65772734_4_k_cu_dee19939_29814cuda3std3__48in_placeE - _ZN39_INTERNAL_65772734_4_k_cu_dee19939_29814cuda3std3__45__cpo6cbeginE)
_ZN39_INTERNAL_65772734_4_k_cu_dee19939_29814cuda3std3__45__cpo6cbeginE:
	.zero		1
	.type		_ZN39_INTERNAL_65772734_4_k_cu_dee19939_29814cuda3std3__48in_placeE,@object
	.size		_ZN39_INTERNAL_65772734_4_k_cu_dee19939_29814cuda3std3__48in_placeE,(_ZN39_INTERNAL_65772734_4_k_cu_dee19939_29814cuda3std6ranges3__45__cpo9iter_moveE - _ZN39_INTERNAL_65772734_4_k_cu_dee19939_29814cuda3std3__48in_placeE)
_ZN39_INTERNAL_65772734_4_k_cu_dee19939_29814cuda3std3__48in_placeE:
	.zero		1
	.type		_ZN39_INTERNAL_65772734_4_k_cu_dee19939_29814cuda3std6ranges3__45__cpo9iter_moveE,@object
	.size		_ZN39_INTERNAL_65772734_4_k_cu_dee19939_29814cuda3std6ranges3__45__cpo9iter_moveE,(_ZN39_INTERNAL_65772734_4_k_cu_dee19939_29814cuda3std3__45__cpo5beginE - _ZN39_INTERNAL_65772734_4_k_cu_dee19939_29814cuda3std6ranges3__45__cpo9iter_moveE)
_ZN39_INTERNAL_65772734_4_k_cu_dee19939_29814cuda3std6ranges3__45__cpo9iter_moveE:
	.zero		1
	.type		_ZN39_INTERNAL_65772734_4_k_cu_dee19939_29814cuda3std3__45__cpo5beginE,@object
	.size		_ZN39_INTERNAL_65772734_4_k_cu_dee19939_29814cuda3std3__45__cpo5beginE,(_ZN39_INTERNAL_65772734_4_k_cu_dee19939_29814cuda3std3__441_GLOBAL__N__65772734_4_k_cu_dee19939_29816ignoreE - _ZN39_INTERNAL_65772734_4_k_cu_dee19939_29814cuda3std3__45__cpo5beginE)
_ZN39_INTERNAL_65772734_4_k_cu_dee19939_29814cuda3std3__45__cpo5beginE:
	.zero		1
	.type		_ZN39_INTERNAL_65772734_4_k_cu_dee19939_29814cuda3std3__441_GLOBAL__N__65772734_4_k_cu_dee19939_29816ignoreE,@object
	.size		_ZN39_INTERNAL_65772734_4_k_cu_dee19939_29814cuda3std3__441_GLOBAL__N__65772734_4_k_cu_dee19939_29816ignoreE,(_ZN39_INTERNAL_65772734_4_k_cu_dee19939_29814cute7productE - _ZN39_INTERNAL_65772734_4_k_cu_dee19939_29814cuda3std3__441_GLOBAL__N__65772734_4_k_cu_dee19939_29816ignoreE)
_ZN39_INTERNAL_65772734_4_k_cu_dee19939_29814cuda3std3__441_GLOBAL__N__65772734_4_k_cu_dee19939_29816ignoreE:
	.zero		1
	.type		_ZN39_INTERNAL_65772734_4_k_cu_dee19939_29814cute7productE,@object
	.size		_ZN39_INTERNAL_65772734_4_k_cu_dee19939_29814cute7productE,(_ZN39_INTERNAL_65772734_4_k_cu_dee19939_29814cuda3std3__45__cpo3endE - _ZN39_INTERNAL_65772734_4_k_cu_dee19939_29814cute7productE)
_ZN39_INTERNAL_65772734_4_k_cu_dee19939_29814cute7productE:
	.zero		1
	.type		_ZN39_INTERNAL_65772734_4_k_cu_dee19939_29814cuda3std3__45__cpo3endE,@object
	.size		_ZN39_INTERNAL_65772734_4_k_cu_dee19939_29814cuda3std3__45__cpo3endE,(_ZN39_INTERNAL_65772734_4_k_cu_dee19939_29814cuda3std3__419piecewise_constructE - _ZN39_INTERNAL_65772734_4_k_cu_dee19939_29814cuda3std3__45__cpo3endE)
_ZN39_INTERNAL_65772734_4_k_cu_dee19939_29814cuda3std3__45__cpo3endE:
	.zero		1
	.type		_ZN39_INTERNAL_65772734_4_k_cu_dee19939_29814cuda3std3__419piecewise_constructE,@object
	.size		_ZN39_INTERNAL_65772734_4_k_cu_dee19939_29814cuda3std3__419piecewise_constructE,(_ZN39_INTERNAL_65772734_4_k_cu_dee19939_29814cuda3std3__45__cpo4cendE - _ZN39_INTERNAL_65772734_4_k_cu_dee19939_29814cuda3std3__419piecewise_constructE)
_ZN39_INTERNAL_65772734_4_k_cu_dee19939_29814cuda3std3__419piecewise_constructE:
	.zero		1
	.type		_ZN39_INTERNAL_65772734_4_k_cu_dee19939_29814cuda3std3__45__cpo4cendE,@object
	.size		_ZN39_INTERNAL_65772734_4_k_cu_dee19939_29814cuda3std3__45__cpo4cendE,(_ZN39_INTERNAL_65772734_4_k_cu_dee19939_29814cuda3std6ranges3__45__cpo4swapE - _ZN39_INTERNAL_65772734_4_k_cu_dee19939_29814cuda3std3__45__cpo4cendE)
_ZN39_INTERNAL_65772734_4_k_cu_dee19939_29814cuda3std3__45__cpo4cendE:
	.zero		1
	.type		_ZN39_INTERNAL_65772734_4_k_cu_dee19939_29814cuda3std6ranges3__45__cpo4swapE,@object
	.size		_ZN39_INTERNAL_65772734_4_k_cu_dee19939_29814cuda3std6ranges3__45__cpo4swapE,(.L_8 - _ZN39_INTERNAL_65772734_4_k_cu_dee19939_29814cuda3std6ranges3__45__cpo4swapE)
_ZN39_INTERNAL_65772734_4_k_cu_dee19939_29814cuda3std6ranges3__45__cpo4swapE:
	.zero		1
.L_8:


//--------------------- .nv.constant0._ZN7cutlass13device_kernelINS_4gemm6kernel13GemmUniversalIN4cute5tupleIJiiiiEEENS1_10collective13CollectiveMmaINS1_34MainloopSm90TmaGmmaWarpSpecializedILi7ENS5_IJNS4_1CILi1EEESB_SB_EEENS1_35KernelTmaWarpSpecializedCooperativeEEENS5_IJNSA_ILi128EEESF_NSA_ILi64EEEEEENS_6half_tENS5_IJSB_llEEESI_NS5_IJlSB_lEEENS4_8TiledMMAINS4_8MMA_AtomIJNS4_4SM904GMMA26MMA_64x128x16_F32F16F16_SSILNSO_5MajorE1ELSQ_0ELNSO_7ScaleInE1ELSR_1EEEEEENS4_6LayoutINS5_IJNSA_ILi2EEESB_SB_EEENS5_IJSB_NSA_ILi0EEESX_EEEEENS5_IJNS4_10UnderscoreES10_S10_EEEEENS4_13SM90_TMA_LOADENS4_14ComposedLayoutINS4_7SwizzleILi3ELi4ELi3EEENS4_18smem_ptr_flag_bitsILi16EEENSU_INS5_IJSG_NSA_ILi8EEEEEENS5_IJSB_SG_EEEEEEEvNS4_8identityES13_NS14_IS16_S18_NSU_INS5_IJS19_SG_EEENS5_IJSG_SB_EEEEEEEvS1E_EENS_8epilogue10collective6detail29Sm90TmaWarpSpecializedAdapterINS1L_15DefaultEpilogueISI_SK_SK_NS1K_6thread17LinearCombinationISI_Li1EffLNS1P_9ScaleType4KindE0ELNS_15FloatRoundStyleE2ESI_EENS1_15EpilogueDefaultEEEEEvvEEEEvNT_6ParamsE --------------------------
	.section	.nv.constant0._ZN7cutlass13device_kernelINS_4gemm6kernel13GemmUniversalIN4cute5tupleIJiiiiEEENS1_10collective13CollectiveMmaINS1_34MainloopSm90TmaGmmaWarpSpecializedILi7ENS5_IJNS4_1CILi1EEESB_SB_EEENS1_35KernelTmaWarpSpecializedCooperativeEEENS5_IJNSA_ILi128EEESF_NSA_ILi64EEEEEENS_6half_tENS5_IJSB_llEEESI_NS5_IJlSB_lEEENS4_8TiledMMAINS4_8MMA_AtomIJNS4_4SM904GMMA26MMA_64x128x16_F32F16F16_SSILNSO_5MajorE1ELSQ_0ELNSO_7ScaleInE1ELSR_1EEEEEENS4_6LayoutINS5_IJNSA_ILi2EEESB_SB_EEENS5_IJSB_NSA_ILi0EEESX_EEEEENS5_IJNS4_10UnderscoreES10_S10_EEEEENS4_13SM90_TMA_LOADENS4_14ComposedLayoutINS4_7SwizzleILi3ELi4ELi3EEENS4_18smem_ptr_flag_bitsILi16EEENSU_INS5_IJSG_NSA_ILi8EEEEEENS5_IJSB_SG_EEEEEEEvNS4_8identityES13_NS14_IS16_S18_NSU_INS5_IJS19_SG_EEENS5_IJSG_SB_EEEEEEEvS1E_EENS_8epilogue10collective6detail29Sm90TmaWarpSpecializedAdapterINS1L_15DefaultEpilogueISI_SK_SK_NS1K_6thread17LinearCombinationISI_Li1EffLNS1P_9ScaleType4KindE0ELNS_15FloatRoundStyleE2ESI_EENS1_15EpilogueDefaultEEEEEvvEEEEvNT_6ParamsE,"a",@progbits
	.sectionflags	@""
	.align	4
.nv.constant0._ZN7cutlass13device_kernelINS_4gemm6kernel13GemmUniversalIN4cute5tupleIJiiiiEEENS1_10collective13CollectiveMmaINS1_34MainloopSm90TmaGmmaWarpSpecializedILi7ENS5_IJNS4_1CILi1EEESB_SB_EEENS1_35KernelTmaWarpSpecializedCooperativeEEENS5_IJNSA_ILi128EEESF_NSA_ILi64EEEEEENS_6half_tENS5_IJSB_llEEESI_NS5_IJlSB_lEEENS4_8TiledMMAINS4_8MMA_AtomIJNS4_4SM904GMMA26MMA_64x128x16_F32F16F16_SSILNSO_5MajorE1ELSQ_0ELNSO_7ScaleInE1ELSR_1EEEEEENS4_6LayoutINS5_IJNSA_ILi2EEESB_SB_EEENS5_IJSB_NSA_ILi0EEESX_EEEEENS5_IJNS4_10UnderscoreES10_S10_EEEEENS4_13SM90_TMA_LOADENS4_14ComposedLayoutINS4_7SwizzleILi3ELi4ELi3EEENS4_18smem_ptr_flag_bitsILi16EEENSU_INS5_IJSG_NSA_ILi8EEEEEENS5_IJSB_SG_EEEEEEEvNS4_8identityES13_NS14_IS16_S18_NSU_INS5_IJS19_SG_EEENS5_IJSG_SB_EEEEEEEvS1E_EENS_8epilogue10collective6detail29Sm90TmaWarpSpecializedAdapterINS1L_15DefaultEpilogueISI_SK_SK_NS1K_6thread17LinearCombinationISI_Li1EffLNS1P_9ScaleType4KindE0ELNS_15FloatRoundStyleE2ESI_EENS1_15EpilogueDefaultEEEEEvvEEEEvNT_6ParamsE:
	.zero		1664


//--------------------- SYMBOLS --------------------------

	.type		.nv.reservedSmem.offset0,@object
	.size		.nv.reservedSmem.offset0,0x4
	.type		__assertfail,@function
